//
// Generated by NVIDIA NVVM Compiler
//
// Compiler Build ID: CL-36424714
// Cuda compilation tools, release 13.0, V13.0.88
// Based on NVVM 20.0.0
//

.version 9.0
.target sm_100
.address_size 64

	// .globl	_Z25compute_forces_lj_coulombiPK6float4PS_ffff

.visible .entry _Z25compute_forces_lj_coulombiPK6float4PS_ffff(
	.param .u32 _Z25compute_forces_lj_coulombiPK6float4PS_ffff_param_0,
	.param .u64 .ptr .align 1 _Z25compute_forces_lj_coulombiPK6float4PS_ffff_param_1,
	.param .u64 .ptr .align 1 _Z25compute_forces_lj_coulombiPK6float4PS_ffff_param_2,
	.param .f32 _Z25compute_forces_lj_coulombiPK6float4PS_ffff_param_3,
	.param .f32 _Z25compute_forces_lj_coulombiPK6float4PS_ffff_param_4,
	.param .f32 _Z25compute_forces_lj_coulombiPK6float4PS_ffff_param_5,
	.param .f32 _Z25compute_forces_lj_coulombiPK6float4PS_ffff_param_6
)
{
	.reg .pred 	%p<63>;
	.reg .b32 	%r<90>;
	.reg .b32 	%f<554>;
	.reg .b64 	%rd<45>;

	ld.param.u32 	%r39, [_Z25compute_forces_lj_coulombiPK6float4PS_ffff_param_0];
	ld.param.u64 	%rd11, [_Z25compute_forces_lj_coulombiPK6float4PS_ffff_param_1];
	ld.param.f32 	%f196, [_Z25compute_forces_lj_coulombiPK6float4PS_ffff_param_4];
	ld.param.f32 	%f198, [_Z25compute_forces_lj_coulombiPK6float4PS_ffff_param_6];
	cvta.to.global.u64 	%rd1, %rd11;
	mov.u32 	%r40, %ctaid.x;
	mov.u32 	%r41, %ntid.x;
	mov.u32 	%r42, %tid.x;
	mad.lo.s32 	%r1, %r40, %r41, %r42;
	setp.ge.s32 	%p1, %r1, %r39;
	@%p1 bra 	$L__BB0_51;
	mul.wide.s32 	%rd12, %r1, 16;
	add.s64 	%rd13, %rd1, %rd12;
	ld.global.nc.v4.f32 	{%f1, %f2, %f3, %f4}, [%rd13];
	mul.f32 	%f200, %f196, %f196;
	mul.f32 	%f201, %f200, %f200;
	mul.f32 	%f5, %f200, %f201;
	setp.lt.s32 	%p2, %r1, 1;
	mov.f32 	%f479, 0f00000000;
	mov.b32 	%r88, 0;
	mov.f32 	%f480, %f479;
	mov.f32 	%f481, %f479;
	@%p2 bra 	$L__BB0_23;
	ld.param.f32 	%f473, [_Z25compute_forces_lj_coulombiPK6float4PS_ffff_param_5];
	ld.param.f32 	%f470, [_Z25compute_forces_lj_coulombiPK6float4PS_ffff_param_3];
	mul.f32 	%f204, %f5, %f5;
	mul.f32 	%f6, %f470, 0f41C00000;
	fma.rn.f32 	%f7, %f5, %f5, %f204;
	mul.f32 	%f8, %f473, %f4;
	min.s32 	%r45, %r1, %r39;
	max.s32 	%r88, %r45, 1;
	setp.lt.s32 	%p3, %r45, 4;
	mov.f32 	%f481, 0f00000000;
	mov.b32 	%r83, 0;
	mov.f32 	%f480, %f481;
	mov.f32 	%f479, %f481;
	@%p3 bra 	$L__BB0_13;
	and.b32  	%r83, %r88, 2147483644;
	neg.s32 	%r81, %r83;
	add.s64 	%rd43, %rd1, 32;
	mov.f32 	%f481, 0f00000000;
$L__BB0_4:
	.pragma "nounroll";
	ld.global.nc.v4.f32 	{%f206, %f207, %f208, %f209}, [%rd43+-32];
	mov.b32 	%r47, %f209;
	mov.b64 	%rd14, {%r48, %r47};
	sub.f32 	%f12, %f206, %f1;
	sub.f32 	%f13, %f207, %f2;
	sub.f32 	%f14, %f208, %f3;
	mul.f32 	%f210, %f13, %f13;
	fma.rn.f32 	%f211, %f12, %f12, %f210;
	fma.rn.f32 	%f15, %f14, %f14, %f211;
	setp.gt.f32 	%p4, %f15, %f198;
	setp.eq.f32 	%p5, %f15, 0f00000000;
	or.pred  	%p6, %p4, %p5;
	{ .reg .b32 tmp; mov.b64 {tmp, %r5}, %rd14; }
	@%p6 bra 	$L__BB0_6;
	rcp.rn.f32 	%f212, %f15;
	mul.f32 	%f213, %f212, %f212;
	mul.f32 	%f214, %f212, %f213;
	mul.f32 	%f215, %f6, %f212;
	mul.f32 	%f216, %f215, %f214;
	mul.f32 	%f217, %f7, %f214;
	sub.f32 	%f218, %f217, %f5;
	mov.b32 	%f219, %r5;
	mul.f32 	%f220, %f8, %f219;
	mul.f32 	%f221, %f212, %f220;
	fma.rn.f32 	%f222, %f216, %f218, %f221;
	fma.rn.f32 	%f479, %f12, %f222, %f479;
	fma.rn.f32 	%f480, %f13, %f222, %f480;
	fma.rn.f32 	%f481, %f14, %f222, %f481;
$L__BB0_6:
	ld.global.nc.v4.f32 	{%f223, %f224, %f225, %f226}, [%rd43+-16];
	mov.b32 	%r49, %f226;
	mov.b64 	%rd15, {%r50, %r49};
	sub.f32 	%f22, %f223, %f1;
	sub.f32 	%f23, %f224, %f2;
	sub.f32 	%f24, %f225, %f3;
	mul.f32 	%f227, %f23, %f23;
	fma.rn.f32 	%f228, %f22, %f22, %f227;
	fma.rn.f32 	%f25, %f24, %f24, %f228;
	setp.gt.f32 	%p7, %f25, %f198;
	setp.eq.f32 	%p8, %f25, 0f00000000;
	or.pred  	%p9, %p7, %p8;
	{ .reg .b32 tmp; mov.b64 {tmp, %r6}, %rd15; }
	@%p9 bra 	$L__BB0_8;
	rcp.rn.f32 	%f229, %f25;
	mul.f32 	%f230, %f229, %f229;
	mul.f32 	%f231, %f229, %f230;
	mul.f32 	%f232, %f6, %f229;
	mul.f32 	%f233, %f232, %f231;
	mul.f32 	%f234, %f7, %f231;
	sub.f32 	%f235, %f234, %f5;
	mov.b32 	%f236, %r6;
	mul.f32 	%f237, %f8, %f236;
	mul.f32 	%f238, %f229, %f237;
	fma.rn.f32 	%f239, %f233, %f235, %f238;
	fma.rn.f32 	%f479, %f22, %f239, %f479;
	fma.rn.f32 	%f480, %f23, %f239, %f480;
	fma.rn.f32 	%f481, %f24, %f239, %f481;
$L__BB0_8:
	ld.global.nc.v4.f32 	{%f240, %f241, %f242, %f243}, [%rd43];
	mov.b32 	%r51, %f243;
	mov.b64 	%rd16, {%r52, %r51};
	sub.f32 	%f32, %f240, %f1;
	sub.f32 	%f33, %f241, %f2;
	sub.f32 	%f34, %f242, %f3;
	mul.f32 	%f244, %f33, %f33;
	fma.rn.f32 	%f245, %f32, %f32, %f244;
	fma.rn.f32 	%f35, %f34, %f34, %f245;
	setp.gt.f32 	%p10, %f35, %f198;
	setp.eq.f32 	%p11, %f35, 0f00000000;
	or.pred  	%p12, %p10, %p11;
	{ .reg .b32 tmp; mov.b64 {tmp, %r7}, %rd16; }
	@%p12 bra 	$L__BB0_10;
	rcp.rn.f32 	%f246, %f35;
	mul.f32 	%f247, %f246, %f246;
	mul.f32 	%f248, %f246, %f247;
	mul.f32 	%f249, %f6, %f246;
	mul.f32 	%f250, %f249, %f248;
	mul.f32 	%f251, %f7, %f248;
	sub.f32 	%f252, %f251, %f5;
	mov.b32 	%f253, %r7;
	mul.f32 	%f254, %f8, %f253;
	mul.f32 	%f255, %f246, %f254;
	fma.rn.f32 	%f256, %f250, %f252, %f255;
	fma.rn.f32 	%f479, %f32, %f256, %f479;
	fma.rn.f32 	%f480, %f33, %f256, %f480;
	fma.rn.f32 	%f481, %f34, %f256, %f481;
$L__BB0_10:
	ld.global.nc.v4.f32 	{%f257, %f258, %f259, %f260}, [%rd43+16];
	mov.b32 	%r53, %f260;
	mov.b64 	%rd17, {%r54, %r53};
	sub.f32 	%f42, %f257, %f1;
	sub.f32 	%f43, %f258, %f2;
	sub.f32 	%f44, %f259, %f3;
	mul.f32 	%f261, %f43, %f43;
	fma.rn.f32 	%f262, %f42, %f42, %f261;
	fma.rn.f32 	%f45, %f44, %f44, %f262;
	setp.gt.f32 	%p13, %f45, %f198;
	setp.eq.f32 	%p14, %f45, 0f00000000;
	or.pred  	%p15, %p13, %p14;
	{ .reg .b32 tmp; mov.b64 {tmp, %r8}, %rd17; }
	@%p15 bra 	$L__BB0_12;
	rcp.rn.f32 	%f263, %f45;
	mul.f32 	%f264, %f263, %f263;
	mul.f32 	%f265, %f263, %f264;
	mul.f32 	%f266, %f6, %f263;
	mul.f32 	%f267, %f266, %f265;
	mul.f32 	%f268, %f7, %f265;
	sub.f32 	%f269, %f268, %f5;
	mov.b32 	%f270, %r8;
	mul.f32 	%f271, %f8, %f270;
	mul.f32 	%f272, %f263, %f271;
	fma.rn.f32 	%f273, %f267, %f269, %f272;
	fma.rn.f32 	%f479, %f42, %f273, %f479;
	fma.rn.f32 	%f480, %f43, %f273, %f480;
	fma.rn.f32 	%f481, %f44, %f273, %f481;
$L__BB0_12:
	add.s32 	%r81, %r81, 4;
	add.s64 	%rd43, %rd43, 64;
	setp.ne.s32 	%p16, %r81, 0;
	@%p16 bra 	$L__BB0_4;
$L__BB0_13:
	and.b32  	%r12, %r88, 3;
	setp.eq.s32 	%p17, %r12, 0;
	@%p17 bra 	$L__BB0_23;
	setp.eq.s32 	%p18, %r12, 1;
	@%p18 bra 	$L__BB0_20;
	mul.wide.u32 	%rd18, %r83, 16;
	add.s64 	%rd5, %rd1, %rd18;
	ld.global.nc.v4.f32 	{%f275, %f276, %f277, %f278}, [%rd5];
	mov.b32 	%r55, %f278;
	mov.b64 	%rd19, {%r56, %r55};
	sub.f32 	%f58, %f275, %f1;
	sub.f32 	%f59, %f276, %f2;
	sub.f32 	%f60, %f277, %f3;
	mul.f32 	%f279, %f59, %f59;
	fma.rn.f32 	%f280, %f58, %f58, %f279;
	fma.rn.f32 	%f61, %f60, %f60, %f280;
	setp.gt.f32 	%p19, %f61, %f198;
	setp.eq.f32 	%p20, %f61, 0f00000000;
	or.pred  	%p21, %p19, %p20;
	{ .reg .b32 tmp; mov.b64 {tmp, %r13}, %rd19; }
	@%p21 bra 	$L__BB0_17;
	rcp.rn.f32 	%f281, %f61;
	mul.f32 	%f282, %f281, %f281;
	mul.f32 	%f283, %f281, %f282;
	mul.f32 	%f284, %f6, %f281;
	mul.f32 	%f285, %f284, %f283;
	mul.f32 	%f286, %f7, %f283;
	sub.f32 	%f287, %f286, %f5;
	mov.b32 	%f288, %r13;
	mul.f32 	%f289, %f8, %f288;
	mul.f32 	%f290, %f281, %f289;
	fma.rn.f32 	%f291, %f285, %f287, %f290;
	fma.rn.f32 	%f479, %f58, %f291, %f479;
	fma.rn.f32 	%f480, %f59, %f291, %f480;
	fma.rn.f32 	%f481, %f60, %f291, %f481;
$L__BB0_17:
	ld.global.nc.v4.f32 	{%f292, %f293, %f294, %f295}, [%rd5+16];
	mov.b32 	%r57, %f295;
	mov.b64 	%rd20, {%r58, %r57};
	sub.f32 	%f68, %f292, %f1;
	sub.f32 	%f69, %f293, %f2;
	sub.f32 	%f70, %f294, %f3;
	mul.f32 	%f296, %f69, %f69;
	fma.rn.f32 	%f297, %f68, %f68, %f296;
	fma.rn.f32 	%f71, %f70, %f70, %f297;
	setp.gt.f32 	%p22, %f71, %f198;
	setp.eq.f32 	%p23, %f71, 0f00000000;
	or.pred  	%p24, %p22, %p23;
	{ .reg .b32 tmp; mov.b64 {tmp, %r14}, %rd20; }
	@%p24 bra 	$L__BB0_19;
	rcp.rn.f32 	%f298, %f71;
	mul.f32 	%f299, %f298, %f298;
	mul.f32 	%f300, %f298, %f299;
	mul.f32 	%f301, %f6, %f298;
	mul.f32 	%f302, %f301, %f300;
	mul.f32 	%f303, %f7, %f300;
	sub.f32 	%f304, %f303, %f5;
	mov.b32 	%f305, %r14;
	mul.f32 	%f306, %f8, %f305;
	mul.f32 	%f307, %f298, %f306;
	fma.rn.f32 	%f308, %f302, %f304, %f307;
	fma.rn.f32 	%f479, %f68, %f308, %f479;
	fma.rn.f32 	%f480, %f69, %f308, %f480;
	fma.rn.f32 	%f481, %f70, %f308, %f481;
$L__BB0_19:
	add.s32 	%r83, %r83, 2;
$L__BB0_20:
	and.b32  	%r59, %r88, 1;
	setp.eq.b32 	%p25, %r59, 1;
	not.pred 	%p26, %p25;
	@%p26 bra 	$L__BB0_23;
	mul.wide.u32 	%rd21, %r83, 16;
	add.s64 	%rd22, %rd1, %rd21;
	ld.global.nc.v4.f32 	{%f309, %f310, %f311, %f312}, [%rd22];
	mov.b32 	%r60, %f312;
	mov.b64 	%rd23, {%r61, %r60};
	sub.f32 	%f84, %f309, %f1;
	sub.f32 	%f85, %f310, %f2;
	sub.f32 	%f86, %f311, %f3;
	mul.f32 	%f313, %f85, %f85;
	fma.rn.f32 	%f314, %f84, %f84, %f313;
	fma.rn.f32 	%f87, %f86, %f86, %f314;
	setp.gt.f32 	%p27, %f87, %f198;
	setp.eq.f32 	%p28, %f87, 0f00000000;
	or.pred  	%p29, %p27, %p28;
	{ .reg .b32 tmp; mov.b64 {tmp, %r17}, %rd23; }
	@%p29 bra 	$L__BB0_23;
	rcp.rn.f32 	%f315, %f87;
	mul.f32 	%f316, %f315, %f315;
	mul.f32 	%f317, %f315, %f316;
	mul.f32 	%f318, %f6, %f315;
	mul.f32 	%f319, %f318, %f317;
	mul.f32 	%f320, %f7, %f317;
	sub.f32 	%f321, %f320, %f5;
	mov.b32 	%f322, %r17;
	mul.f32 	%f323, %f8, %f322;
	mul.f32 	%f324, %f315, %f323;
	fma.rn.f32 	%f325, %f319, %f321, %f324;
	fma.rn.f32 	%f479, %f84, %f325, %f479;
	fma.rn.f32 	%f480, %f85, %f325, %f480;
	fma.rn.f32 	%f481, %f86, %f325, %f481;
$L__BB0_23:
	setp.ge.s32 	%p30, %r88, %r39;
	@%p30 bra 	$L__BB0_28;
	setp.eq.s32 	%p31, %r88, %r1;
	@%p31 bra 	$L__BB0_27;
	mul.wide.u32 	%rd24, %r88, 16;
	add.s64 	%rd25, %rd1, %rd24;
	ld.global.nc.v4.f32 	{%f326, %f327, %f328, %f329}, [%rd25];
	mov.b32 	%r62, %f329;
	mov.b64 	%rd26, {%r63, %r62};
	sub.f32 	%f94, %f326, %f1;
	sub.f32 	%f95, %f327, %f2;
	sub.f32 	%f96, %f328, %f3;
	mul.f32 	%f330, %f95, %f95;
	fma.rn.f32 	%f331, %f94, %f94, %f330;
	fma.rn.f32 	%f97, %f96, %f96, %f331;
	setp.gt.f32 	%p32, %f97, %f198;
	setp.eq.f32 	%p33, %f97, 0f00000000;
	or.pred  	%p34, %p32, %p33;
	{ .reg .b32 tmp; mov.b64 {tmp, %r19}, %rd26; }
	@%p34 bra 	$L__BB0_27;
	ld.param.f32 	%f474, [_Z25compute_forces_lj_coulombiPK6float4PS_ffff_param_5];
	ld.param.f32 	%f471, [_Z25compute_forces_lj_coulombiPK6float4PS_ffff_param_3];
	rcp.rn.f32 	%f332, %f97;
	mul.f32 	%f333, %f332, %f332;
	mul.f32 	%f334, %f332, %f333;
	mul.f32 	%f335, %f5, %f5;
	mul.f32 	%f336, %f471, 0f41C00000;
	mul.f32 	%f337, %f336, %f332;
	mul.f32 	%f338, %f337, %f334;
	fma.rn.f32 	%f339, %f5, %f5, %f335;
	mul.f32 	%f340, %f339, %f334;
	sub.f32 	%f341, %f340, %f5;
	mul.f32 	%f342, %f474, %f4;
	mov.b32 	%f343, %r19;
	mul.f32 	%f344, %f342, %f343;
	mul.f32 	%f345, %f332, %f344;
	fma.rn.f32 	%f346, %f338, %f341, %f345;
	fma.rn.f32 	%f479, %f94, %f346, %f479;
	fma.rn.f32 	%f480, %f95, %f346, %f480;
	fma.rn.f32 	%f481, %f96, %f346, %f481;
$L__BB0_27:
	add.s32 	%r88, %r88, 1;
$L__BB0_28:
	setp.ge.s32 	%p35, %r88, %r39;
	@%p35 bra 	$L__BB0_50;
	ld.param.f32 	%f475, [_Z25compute_forces_lj_coulombiPK6float4PS_ffff_param_5];
	ld.param.f32 	%f472, [_Z25compute_forces_lj_coulombiPK6float4PS_ffff_param_3];
	mul.f32 	%f348, %f5, %f5;
	mul.f32 	%f107, %f472, 0f41C00000;
	fma.rn.f32 	%f108, %f5, %f5, %f348;
	mul.f32 	%f109, %f475, %f4;
	sub.s32 	%r22, %r39, %r88;
	sub.s32 	%r64, %r88, %r39;
	setp.gt.u32 	%p36, %r64, -4;
	@%p36 bra 	$L__BB0_40;
	mul.wide.u32 	%rd27, %r88, 16;
	add.s64 	%rd28, %rd27, %rd1;
	add.s64 	%rd44, %rd28, 32;
	and.b32  	%r65, %r22, -4;
	neg.s32 	%r86, %r65;
$L__BB0_31:
	.pragma "nounroll";
	ld.global.nc.v4.f32 	{%f349, %f350, %f351, %f352}, [%rd44+-32];
	mov.b32 	%r66, %f352;
	mov.b64 	%rd29, {%r67, %r66};
	sub.f32 	%f113, %f349, %f1;
	sub.f32 	%f114, %f350, %f2;
	sub.f32 	%f115, %f351, %f3;
	mul.f32 	%f353, %f114, %f114;
	fma.rn.f32 	%f354, %f113, %f113, %f353;
	fma.rn.f32 	%f116, %f115, %f115, %f354;
	setp.gt.f32 	%p37, %f116, %f198;
	setp.eq.f32 	%p38, %f116, 0f00000000;
	or.pred  	%p39, %p37, %p38;
	{ .reg .b32 tmp; mov.b64 {tmp, %r26}, %rd29; }
	@%p39 bra 	$L__BB0_33;
	rcp.rn.f32 	%f355, %f116;
	mul.f32 	%f356, %f355, %f355;
	mul.f32 	%f357, %f355, %f356;
	mul.f32 	%f358, %f107, %f355;
	mul.f32 	%f359, %f358, %f357;
	mul.f32 	%f360, %f108, %f357;
	sub.f32 	%f361, %f360, %f5;
	mov.b32 	%f362, %r26;
	mul.f32 	%f363, %f109, %f362;
	mul.f32 	%f364, %f355, %f363;
	fma.rn.f32 	%f365, %f359, %f361, %f364;
	fma.rn.f32 	%f479, %f113, %f365, %f479;
	fma.rn.f32 	%f480, %f114, %f365, %f480;
	fma.rn.f32 	%f481, %f115, %f365, %f481;
$L__BB0_33:
	ld.global.nc.v4.f32 	{%f366, %f367, %f368, %f369}, [%rd44+-16];
	mov.b32 	%r68, %f369;
	mov.b64 	%rd30, {%r69, %r68};
	sub.f32 	%f123, %f366, %f1;
	sub.f32 	%f124, %f367, %f2;
	sub.f32 	%f125, %f368, %f3;
	mul.f32 	%f370, %f124, %f124;
	fma.rn.f32 	%f371, %f123, %f123, %f370;
	fma.rn.f32 	%f126, %f125, %f125, %f371;
	setp.gt.f32 	%p40, %f126, %f198;
	setp.eq.f32 	%p41, %f126, 0f00000000;
	or.pred  	%p42, %p40, %p41;
	{ .reg .b32 tmp; mov.b64 {tmp, %r27}, %rd30; }
	@%p42 bra 	$L__BB0_35;
	rcp.rn.f32 	%f372, %f126;
	mul.f32 	%f373, %f372, %f372;
	mul.f32 	%f374, %f372, %f373;
	mul.f32 	%f375, %f107, %f372;
	mul.f32 	%f376, %f375, %f374;
	mul.f32 	%f377, %f108, %f374;
	sub.f32 	%f378, %f377, %f5;
	mov.b32 	%f379, %r27;
	mul.f32 	%f380, %f109, %f379;
	mul.f32 	%f381, %f372, %f380;
	fma.rn.f32 	%f382, %f376, %f378, %f381;
	fma.rn.f32 	%f479, %f123, %f382, %f479;
	fma.rn.f32 	%f480, %f124, %f382, %f480;
	fma.rn.f32 	%f481, %f125, %f382, %f481;
$L__BB0_35:
	ld.global.nc.v4.f32 	{%f383, %f384, %f385, %f386}, [%rd44];
	mov.b32 	%r70, %f386;
	mov.b64 	%rd31, {%r71, %r70};
	sub.f32 	%f133, %f383, %f1;
	sub.f32 	%f134, %f384, %f2;
	sub.f32 	%f135, %f385, %f3;
	mul.f32 	%f387, %f134, %f134;
	fma.rn.f32 	%f388, %f133, %f133, %f387;
	fma.rn.f32 	%f136, %f135, %f135, %f388;
	setp.gt.f32 	%p43, %f136, %f198;
	setp.eq.f32 	%p44, %f136, 0f00000000;
	or.pred  	%p45, %p43, %p44;
	{ .reg .b32 tmp; mov.b64 {tmp, %r28}, %rd31; }
	@%p45 bra 	$L__BB0_37;
	rcp.rn.f32 	%f389, %f136;
	mul.f32 	%f390, %f389, %f389;
	mul.f32 	%f391, %f389, %f390;
	mul.f32 	%f392, %f107, %f389;
	mul.f32 	%f393, %f392, %f391;
	mul.f32 	%f394, %f108, %f391;
	sub.f32 	%f395, %f394, %f5;
	mov.b32 	%f396, %r28;
	mul.f32 	%f397, %f109, %f396;
	mul.f32 	%f398, %f389, %f397;
	fma.rn.f32 	%f399, %f393, %f395, %f398;
	fma.rn.f32 	%f479, %f133, %f399, %f479;
	fma.rn.f32 	%f480, %f134, %f399, %f480;
	fma.rn.f32 	%f481, %f135, %f399, %f481;
$L__BB0_37:
	ld.global.nc.v4.f32 	{%f400, %f401, %f402, %f403}, [%rd44+16];
	mov.b32 	%r72, %f403;
	mov.b64 	%rd32, {%r73, %r72};
	sub.f32 	%f143, %f400, %f1;
	sub.f32 	%f144, %f401, %f2;
	sub.f32 	%f145, %f402, %f3;
	mul.f32 	%f404, %f144, %f144;
	fma.rn.f32 	%f405, %f143, %f143, %f404;
	fma.rn.f32 	%f146, %f145, %f145, %f405;
	setp.gt.f32 	%p46, %f146, %f198;
	setp.eq.f32 	%p47, %f146, 0f00000000;
	or.pred  	%p48, %p46, %p47;
	{ .reg .b32 tmp; mov.b64 {tmp, %r29}, %rd32; }
	@%p48 bra 	$L__BB0_39;
	rcp.rn.f32 	%f406, %f146;
	mul.f32 	%f407, %f406, %f406;
	mul.f32 	%f408, %f406, %f407;
	mul.f32 	%f409, %f107, %f406;
	mul.f32 	%f410, %f409, %f408;
	mul.f32 	%f411, %f108, %f408;
	sub.f32 	%f412, %f411, %f5;
	mov.b32 	%f413, %r29;
	mul.f32 	%f414, %f109, %f413;
	mul.f32 	%f415, %f406, %f414;
	fma.rn.f32 	%f416, %f410, %f412, %f415;
	fma.rn.f32 	%f479, %f143, %f416, %f479;
	fma.rn.f32 	%f480, %f144, %f416, %f480;
	fma.rn.f32 	%f481, %f145, %f416, %f481;
$L__BB0_39:
	add.s32 	%r88, %r88, 4;
	add.s64 	%rd44, %rd44, 64;
	add.s32 	%r86, %r86, 4;
	setp.ne.s32 	%p49, %r86, 0;
	@%p49 bra 	$L__BB0_31;
$L__BB0_40:
	and.b32  	%r33, %r22, 3;
	setp.eq.s32 	%p50, %r33, 0;
	@%p50 bra 	$L__BB0_50;
	setp.eq.s32 	%p51, %r33, 1;
	@%p51 bra 	$L__BB0_47;
	mul.wide.u32 	%rd33, %r88, 16;
	add.s64 	%rd9, %rd1, %rd33;
	ld.global.nc.v4.f32 	{%f418, %f419, %f420, %f421}, [%rd9];
	mov.b32 	%r74, %f421;
	mov.b64 	%rd34, {%r75, %r74};
	sub.f32 	%f159, %f418, %f1;
	sub.f32 	%f160, %f419, %f2;
	sub.f32 	%f161, %f420, %f3;
	mul.f32 	%f422, %f160, %f160;
	fma.rn.f32 	%f423, %f159, %f159, %f422;
	fma.rn.f32 	%f162, %f161, %f161, %f423;
	setp.gt.f32 	%p52, %f162, %f198;
	setp.eq.f32 	%p53, %f162, 0f00000000;
	or.pred  	%p54, %p52, %p53;
	{ .reg .b32 tmp; mov.b64 {tmp, %r34}, %rd34; }
	@%p54 bra 	$L__BB0_44;
	rcp.rn.f32 	%f424, %f162;
	mul.f32 	%f425, %f424, %f424;
	mul.f32 	%f426, %f424, %f425;
	mul.f32 	%f427, %f107, %f424;
	mul.f32 	%f428, %f427, %f426;
	mul.f32 	%f429, %f108, %f426;
	sub.f32 	%f430, %f429, %f5;
	mov.b32 	%f431, %r34;
	mul.f32 	%f432, %f109, %f431;
	mul.f32 	%f433, %f424, %f432;
	fma.rn.f32 	%f434, %f428, %f430, %f433;
	fma.rn.f32 	%f479, %f159, %f434, %f479;
	fma.rn.f32 	%f480, %f160, %f434, %f480;
	fma.rn.f32 	%f481, %f161, %f434, %f481;
$L__BB0_44:
	ld.global.nc.v4.f32 	{%f435, %f436, %f437, %f438}, [%rd9+16];
	mov.b32 	%r76, %f438;
	mov.b64 	%rd35, {%r77, %r76};
	sub.f32 	%f169, %f435, %f1;
	sub.f32 	%f170, %f436, %f2;
	sub.f32 	%f171, %f437, %f3;
	mul.f32 	%f439, %f170, %f170;
	fma.rn.f32 	%f440, %f169, %f169, %f439;
	fma.rn.f32 	%f172, %f171, %f171, %f440;
	setp.gt.f32 	%p55, %f172, %f198;
	setp.eq.f32 	%p56, %f172, 0f00000000;
	or.pred  	%p57, %p55, %p56;
	{ .reg .b32 tmp; mov.b64 {tmp, %r35}, %rd35; }
	@%p57 bra 	$L__BB0_46;
	rcp.rn.f32 	%f441, %f172;
	mul.f32 	%f442, %f441, %f441;
	mul.f32 	%f443, %f441, %f442;
	mul.f32 	%f444, %f107, %f441;
	mul.f32 	%f445, %f444, %f443;
	mul.f32 	%f446, %f108, %f443;
	sub.f32 	%f447, %f446, %f5;
	mov.b32 	%f448, %r35;
	mul.f32 	%f449, %f109, %f448;
	mul.f32 	%f450, %f441, %f449;
	fma.rn.f32 	%f451, %f445, %f447, %f450;
	fma.rn.f32 	%f479, %f169, %f451, %f479;
	fma.rn.f32 	%f480, %f170, %f451, %f480;
	fma.rn.f32 	%f481, %f171, %f451, %f481;
$L__BB0_46:
	add.s32 	%r88, %r88, 2;
$L__BB0_47:
	and.b32  	%r78, %r22, 1;
	setp.eq.b32 	%p58, %r78, 1;
	not.pred 	%p59, %p58;
	@%p59 bra 	$L__BB0_50;
	mul.wide.u32 	%rd36, %r88, 16;
	add.s64 	%rd37, %rd1, %rd36;
	ld.global.nc.v4.f32 	{%f452, %f453, %f454, %f455}, [%rd37];
	mov.b32 	%r79, %f455;
	mov.b64 	%rd38, {%r80, %r79};
	sub.f32 	%f185, %f452, %f1;
	sub.f32 	%f186, %f453, %f2;
	sub.f32 	%f187, %f454, %f3;
	mul.f32 	%f456, %f186, %f186;
	fma.rn.f32 	%f457, %f185, %f185, %f456;
	fma.rn.f32 	%f188, %f187, %f187, %f457;
	setp.gt.f32 	%p60, %f188, %f198;
	setp.eq.f32 	%p61, %f188, 0f00000000;
	or.pred  	%p62, %p60, %p61;
	{ .reg .b32 tmp; mov.b64 {tmp, %r38}, %rd38; }
	@%p62 bra 	$L__BB0_50;
	rcp.rn.f32 	%f458, %f188;
	mul.f32 	%f459, %f458, %f458;
	mul.f32 	%f460, %f458, %f459;
	mul.f32 	%f461, %f107, %f458;
	mul.f32 	%f462, %f461, %f460;
	mul.f32 	%f463, %f108, %f460;
	sub.f32 	%f464, %f463, %f5;
	mov.b32 	%f465, %r38;
	mul.f32 	%f466, %f109, %f465;
	mul.f32 	%f467, %f458, %f466;
	fma.rn.f32 	%f468, %f462, %f464, %f467;
	fma.rn.f32 	%f479, %f185, %f468, %f479;
	fma.rn.f32 	%f480, %f186, %f468, %f480;
	fma.rn.f32 	%f481, %f187, %f468, %f481;
$L__BB0_50:
	ld.param.u64 	%rd42, [_Z25compute_forces_lj_coulombiPK6float4PS_ffff_param_2];
	cvta.to.global.u64 	%rd39, %rd42;
	add.s64 	%rd41, %rd39, %rd12;
	mov.f32 	%f469, 0f00000000;
	st.global.v4.f32 	[%rd41], {%f479, %f480, %f481, %f469};
$L__BB0_51:
	ret;

}


// ===== COMPILED SASS (sm_100) =====

	.target	sm_100

	.elftype	@"ET_EXEC"


//--------------------- .note.nv.tkinfo           --------------------------
	.section	.note.nv.tkinfo,"",@"SHT_NOTE"
	.sectionflags	@"SHF_NOTE_NV_TKINFO"
	.tkinfo
        /*0018*/ 	.word	0x00000002
        /*0030*/ 	.string	""
        /*0030*/ 	.string	"ptxas"
        /*0030*/ 	.string	"Cuda compilation tools, release 13.0, V13.0.88"
        /*0030*/ 	.string	"Build cuda_13.0.r13.0/compiler.36424714_0"
        /*0030*/ 	.string	"-arch sm_100 -m 64 "



//--------------------- .note.nv.cuinfo           --------------------------
	.section	.note.nv.cuinfo,"",@"SHT_NOTE"
	.sectionflags	@"SHF_NOTE_NV_CUINFO"
        /*0018*/ 	.short	0x0002
        /*001a*/ 	.short	0x0064
        /*001c*/ 	.short	0x0082
	.zero		2


//--------------------- .nv.info                  --------------------------
	.section	.nv.info,"",@"SHT_CUDA_INFO"
	.align	4


	//----- nvinfo : EIATTR_REGCOUNT
	.align		4
        /*0000*/ 	.byte	0x04, 0x2f
        /*0002*/ 	.short	(.L_1 - .L_0)
	.align		4
.L_0:
        /*0004*/ 	.word	index@(_Z25compute_forces_lj_coulombiPK6float4PS_ffff)
        /*0008*/ 	.word	0x00000020


	//----- nvinfo : EIATTR_FRAME_SIZE
	.align		4
.L_1:
        /*000c*/ 	.byte	0x04, 0x11
        /*000e*/ 	.short	(.L_3 - .L_2)
	.align		4
.L_2:
        /*0010*/ 	.word	index@($__internal_0_$__cuda_sm20_rcp_rn_f32_slowpath)
        /*0014*/ 	.word	0x00000000


	//----- nvinfo : EIATTR_FRAME_SIZE
	.align		4
.L_3:
        /*0018*/ 	.byte	0x04, 0x11
        /*001a*/ 	.short	(.L_5 - .L_4)
	.align		4
.L_4:
        /*001c*/ 	.word	index@(_Z25compute_forces_lj_coulombiPK6float4PS_ffff)
        /*0020*/ 	.word	0x00000000


	//----- nvinfo : EIATTR_MIN_STACK_SIZE
	.align		4
.L_5:
        /*0024*/ 	.byte	0x04, 0x12
        /*0026*/ 	.short	(.L_7 - .L_6)
	.align		4
.L_6:
        /*0028*/ 	.word	index@(_Z25compute_forces_lj_coulombiPK6float4PS_ffff)
        /*002c*/ 	.word	0x00000000
.L_7:


//--------------------- .nv.compat                --------------------------
	.section	.nv.compat,"",@"SHT_CUDA_COMPAT_INFO"
	.align	4
        /*0000*/ 	.byte	0x02, 0x09, 0x00, 0x00, 0x02, 0x02, 0x01, 0x00, 0x02, 0x05, 0x05, 0x00, 0x03, 0x07, 0x01, 0x01
        /*0010*/ 	.byte	0x02, 0x03, 0x00, 0x00, 0x02, 0x06, 0x01, 0x00, 0x04, 0x0b, 0x08, 0x00, 0x09, 0x00, 0x00, 0x00
        /*0020*/ 	.byte	0x00, 0x00, 0x00, 0x00


//--------------------- .nv.info._Z25compute_forces_lj_coulombiPK6float4PS_ffff --------------------------
	.section	.nv.info._Z25compute_forces_lj_coulombiPK6float4PS_ffff,"",@"SHT_CUDA_INFO"
	.sectionflags	@""
	.align	4


	//----- nvinfo : EIATTR_CUDA_API_VERSION
	.align		4
        /*0000*/ 	.byte	0x04, 0x37
        /*0002*/ 	.short	(.L_9 - .L_8)
.L_8:
        /*0004*/ 	.word	0x00000082


	//----- nvinfo : EIATTR_KPARAM_INFO
	.align		4
.L_9:
        /*0008*/ 	.byte	0x04, 0x17
        /*000a*/ 	.short	(.L_11 - .L_10)
.L_10:
        /*000c*/ 	.word	0x00000000
        /*0010*/ 	.short	0x0006
        /*0012*/ 	.short	0x0024
        /*0014*/ 	.byte	0x00, 0xf0, 0x11, 0x00


	//----- nvinfo : EIATTR_KPARAM_INFO
	.align		4
.L_11:
        /*0018*/ 	.byte	0x04, 0x17
        /*001a*/ 	.short	(.L_13 - .L_12)
.L_12:
        /*001c*/ 	.word	0x00000000
        /*0020*/ 	.short	0x0005
        /*0022*/ 	.short	0x0020
        /*0024*/ 	.byte	0x00, 0xf0, 0x11, 0x00


	//----- nvinfo : EIATTR_KPARAM_INFO
	.align		4
.L_13:
        /*0028*/ 	.byte	0x04, 0x17
        /*002a*/ 	.short	(.L_15 - .L_14)
.L_14:
        /*002c*/ 	.word	0x00000000
        /*0030*/ 	.short	0x0004
        /*0032*/ 	.short	0x001c
        /*0034*/ 	.byte	0x00, 0xf0, 0x11, 0x00


	//----- nvinfo : EIATTR_KPARAM_INFO
	.align		4
.L_15:
        /*0038*/ 	.byte	0x04, 0x17
        /*003a*/ 	.short	(.L_17 - .L_16)
.L_16:
        /*003c*/ 	.word	0x00000000
        /*0040*/ 	.short	0x0003
        /*0042*/ 	.short	0x0018
        /*0044*/ 	.byte	0x00, 0xf0, 0x11, 0x00


	//----- nvinfo : EIATTR_KPARAM_INFO
	.align		4
.L_17:
        /*0048*/ 	.byte	0x04, 0x17
        /*004a*/ 	.short	(.L_19 - .L_18)
.L_18:
        /*004c*/ 	.word	0x00000000
        /*0050*/ 	.short	0x0002
        /*0052*/ 	.short	0x0010
        /*0054*/ 	.byte	0x00, 0xf5, 0x21, 0x00


	//----- nvinfo : EIATTR_KPARAM_INFO
	.align		4
.L_19:
        /*0058*/ 	.byte	0x04, 0x17
        /*005a*/ 	.short	(.L_21 - .L_20)
.L_20:
        /*005c*/ 	.word	0x00000000
        /*0060*/ 	.short	0x0001
        /*0062*/ 	.short	0x0008
        /*0064*/ 	.byte	0x00, 0xf5, 0x21, 0x00


	//----- nvinfo : EIATTR_KPARAM_INFO
	.align		4
.L_21:
        /*0068*/ 	.byte	0x04, 0x17
        /*006a*/ 	.short	(.L_23 - .L_22)
.L_22:
        /*006c*/ 	.word	0x00000000
        /*0070*/ 	.short	0x0000
        /*0072*/ 	.short	0x0000
        /*0074*/ 	.byte	0x00, 0xf0, 0x11, 0x00


	//----- nvinfo : EIATTR_SPARSE_MMA_MASK
	.align		4
.L_23:
        /*0078*/ 	.byte	0x03, 0x50
        /*007a*/ 	.short	0x0000


	//----- nvinfo : EIATTR_MAXREG_COUNT
	.align		4
        /*007c*/ 	.byte	0x03, 0x1b
        /*007e*/ 	.short	0x00ff


	//----- nvinfo : EIATTR_MERCURY_ISA_VERSION
	.align		4
        /*0080*/ 	.byte	0x03, 0x5f
        /*0082*/ 	.short	0x0101


	//----- nvinfo : EIATTR_VRC_CTA_INIT_COUNT
	.align		4
        /*0084*/ 	.byte	0x02, 0x4a
	.zero		1
	.zero		1


	//----- nvinfo : EIATTR_EXIT_INSTR_OFFSETS
	.align		4
        /*0088*/ 	.byte	0x04, 0x1c
        /*008a*/ 	.short	(.L_25 - .L_24)


	//   ....[0]....
.L_24:
        /*008c*/ 	.word	0x00000070


	//   ....[1]....
        /*0090*/ 	.word	0x00002a10


	//----- nvinfo : EIATTR_CRS_STACK_SIZE
	.align		4
.L_25:
        /*0094*/ 	.byte	0x04, 0x1e
        /*0096*/ 	.short	(.L_27 - .L_26)
.L_26:
        /*0098*/ 	.word	0x00000000


	//----- nvinfo : EIATTR_CBANK_PARAM_SIZE
	.align		4
.L_27:
        /*009c*/ 	.byte	0x03, 0x19
        /*009e*/ 	.short	0x0028


	//----- nvinfo : EIATTR_PARAM_CBANK
	.align		4
        /*00a0*/ 	.byte	0x04, 0x0a
        /*00a2*/ 	.short	(.L_29 - .L_28)
	.align		4
.L_28:
        /*00a4*/ 	.word	index@(.nv.constant0._Z25compute_forces_lj_coulombiPK6float4PS_ffff)
        /*00a8*/ 	.short	0x0380
        /*00aa*/ 	.short	0x0028


	//----- nvinfo : EIATTR_SW_WAR
	.align		4
.L_29:
        /*00ac*/ 	.byte	0x04, 0x36
        /*00ae*/ 	.short	(.L_31 - .L_30)
.L_30:
        /*00b0*/ 	.word	0x00000008
.L_31:


//--------------------- .nv.callgraph             --------------------------
	.section	.nv.callgraph,"",@"SHT_CUDA_CALLGRAPH"
	.align	4
	.sectionentsize	8
	.align		4
        /*0000*/ 	.word	0x00000000
	.align		4
        /*0004*/ 	.word	0xffffffff
	.align		4
        /*0008*/ 	.word	0x00000000
	.align		4
        /*000c*/ 	.word	0xfffffffe
	.align		4
        /*0010*/ 	.word	0x00000000
	.align		4
        /*0014*/ 	.word	0xfffffffd
	.align		4
        /*0018*/ 	.word	0x00000000
	.align		4
        /*001c*/ 	.word	0xfffffffc


//--------------------- .text._Z25compute_forces_lj_coulombiPK6float4PS_ffff --------------------------
	.section	.text._Z25compute_forces_lj_coulombiPK6float4PS_ffff,"ax",@progbits
	.align	128
        .global         _Z25compute_forces_lj_coulombiPK6float4PS_ffff
        .type           _Z25compute_forces_lj_coulombiPK6float4PS_ffff,@function
        .size           _Z25compute_forces_lj_coulombiPK6float4PS_ffff,(.L_x_92 - _Z25compute_forces_lj_coulombiPK6float4PS_ffff)
        .other          _Z25compute_forces_lj_coulombiPK6float4PS_ffff,@"STO_CUDA_ENTRY STV_DEFAULT"
_Z25compute_forces_lj_coulombiPK6float4PS_ffff:
.text._Z25compute_forces_lj_coulombiPK6float4PS_ffff:
[----:B------:R-:W-:Y:S01]  /*0000*/  LDC R1, c[0x0][0x37c] ;  /* 0x0000df00ff017b82 */ /* 0x000fe20000000800 */
[----:B------:R-:W0:Y:S07]  /*0010*/  S2R R3, SR_TID.X ;  /* 0x0000000000037919 */ /* 0x000e2e0000002100 */
[----:B------:R-:W0:Y:S01]  /*0020*/  S2UR UR4, SR_CTAID.X ;  /* 0x00000000000479c3 */ /* 0x000e220000002500 */
[----:B------:R-:W1:Y:S07]  /*0030*/  LDCU UR8, c[0x0][0x380] ;  /* 0x00007000ff0877ac */ /* 0x000e6e0008000800 */
[----:B------:R-:W0:Y:S02]  /*0040*/  LDC R0, c[0x0][0x360] ;  /* 0x0000d800ff007b82 */ /* 0x000e240000000800 */
[----:B0-----:R-:W-:-:S05]  /*0050*/  IMAD R0, R0, UR4, R3 ;  /* 0x0000000400007c24 */ /* 0x001fca000f8e0203 */
[----:B-1----:R-:W-:-:S13]  /*0060*/  ISETP.GE.AND P0, PT, R0, UR8, PT ;  /* 0x0000000800007c0c */ /* 0x002fda000bf06270 */
[----:B------:R-:W-:Y:S05]  /*0070*/  @P0 EXIT ;  /* 0x000000000000094d */ /* 0x000fea0003800000 */
[----:B------:R-:W0:Y:S01]  /*0080*/  LDC.64 R8, c[0x0][0x388] ;  /* 0x0000e200ff087b82 */ /* 0x000e220000000a00 */
[----:B------:R-:W1:Y:S01]  /*0090*/  LDCU.64 UR6, c[0x0][0x358] ;  /* 0x00006b00ff0677ac */ /* 0x000e620008000a00 */
[----:B------:R-:W2:Y:S06]  /*00a0*/  LDCU UR9, c[0x0][0x3a4] ;  /* 0x00007480ff0977ac */ /* 0x000eac0008000800 */
[----:B------:R-:W3:Y:S01]  /*00b0*/  LDC R7, c[0x0][0x39c] ;  /* 0x0000e700ff077b82 */ /* 0x000ee20000000800 */
[----:B0-----:R-:W-:-:S06]  /*00c0*/  IMAD.WIDE R8, R0, 0x10, R8 ;  /* 0x0000001000087825 */ /* 0x001fcc00078e0208 */
[----:B-1----:R-:W5:Y:S01]  /*00d0*/  LDG.E.128.CONSTANT R8, desc[UR6][R8.64] ;  /* 0x0000000608087981 */ /* 0x002f62000c1e9d00 */
[----:B------:R-:W-:Y:S01]  /*00e0*/  ISETP.GE.AND P0, PT, R0, 0x1, PT ;  /* 0x000000010000780c */ /* 0x000fe20003f06270 */
[----:B---3--:R-:W-:Y:S01]  /*00f0*/  FMUL R7, R7, R7 ;  /* 0x0000000707077220 */ /* 0x008fe20000400000 */
[----:B------:R-:W-:Y:S01]  /*0100*/  BSSY.RECONVERGENT B1, `(.L_x_0) ;  /* 0x000012e000017945 */ /* 0x000fe20003800200 */
[----:B------:R-:W-:Y:S01]  /*0110*/  HFMA2 R5, -RZ, RZ, 0, 0 ;  /* 0x00000000ff057431 */ /* 0x000fe200000001ff */
[----:B------:R-:W-:Y:S01]  /*0120*/  CS2R R12, SRZ ;  /* 0x00000000000c7805 */ /* 0x000fe2000001ff00 */
[----:B------:R-:W-:Y:S01]  /*0130*/  FMUL R2, R7, R7 ;  /* 0x0000000707027220 */ /* 0x000fe20000400000 */
[----:B------:R-:W-:-:S03]  /*0140*/  MOV R14, RZ ;  /* 0x000000ff000e7202 */ /* 0x000fc60000000f00 */
[----:B------:R-:W-:-:S04]  /*0150*/  FMUL R7, R7, R2 ;  /* 0x0000000207077220 */ /* 0x000fc80000400000 */
[----:B--2---:R-:W-:Y:S05]  /*0160*/  @!P0 BRA `(.L_x_1) ;  /* 0x00000010009c8947 */ /* 0x004fea0003800000 */
[----:B------:R-:W0:Y:S01]  /*0170*/  LDC R3, c[0x0][0x398] ;  /* 0x0000e600ff037b82 */ /* 0x000e220000000800 */
[----:B------:R-:W1:Y:S01]  /*0180*/  LDCU UR4, c[0x0][0x3a0] ;  /* 0x00007400ff0477ac */ /* 0x000e620008000800 */
[----:B------:R-:W-:Y:S01]  /*0190*/  VIMNMX R5, PT, PT, R0, UR8, PT ;  /* 0x0000000800057c48 */ /* 0x000fe2000bfe0100 */
[-C--:B------:R-:W-:Y:S01]  /*01a0*/  FMUL R2, R7, R7.reuse ;  /* 0x0000000707027220 */ /* 0x080fe20000400000 */
[----:B------:R-:W-:Y:S01]  /*01b0*/  BSSY.RECONVERGENT B2, `(.L_x_2) ;  /* 0x00000a7000027945 */ /* 0x000fe20003800200 */
[----:B------:R-:W-:Y:S02]  /*01c0*/  MOV R6, RZ ;  /* 0x000000ff00067202 */ /* 0x000fe40000000f00 */
[----:B------:R-:W-:Y:S02]  /*01d0*/  CS2R R12, SRZ ;  /* 0x00000000000c7805 */ /* 0x000fe4000001ff00 */
[----:B------:R-:W-:Y:S01]  /*01e0*/  ISETP.GE.AND P0, PT, R5, 0x4, PT ;  /* 0x000000040500780c */ /* 0x000fe20003f06270 */
[----:B------:R-:W-:Y:S01]  /*01f0*/  FFMA R2, R7, R7, R2 ;  /* 0x0000000707027223 */ /* 0x000fe20000000002 */
[----:B------:R-:W-:-:S02]  /*0200*/  MOV R14, RZ ;  /* 0x000000ff000e7202 */ /* 0x000fc40000000f00 */
[----:B------:R-:W-:Y:S01]  /*0210*/  VIMNMX R5, PT, PT, R5, 0x1, !PT ;  /* 0x0000000105057848 */ /* 0x000fe20007fe0100 */
[----:B-1---5:R-:W-:Y:S01]  /*0220*/  FMUL R4, R11, UR4 ;  /* 0x000000040b047c20 */ /* 0x022fe20008400000 */
[----:B0-----:R-:W-:-:S07]  /*0230*/  FMUL R3, R3, 24 ;  /* 0x41c0000003037820 */ /* 0x001fce0000400000 */
[----:B------:R-:W-:Y:S05]  /*0240*/  @!P0 BRA `(.L_x_3) ;  /* 0x0000000800748947 */ /* 0x000fea0003800000 */
[----:B------:R-:W0:Y:S01]  /*0250*/  LDCU.64 UR4, c[0x0][0x388] ;  /* 0x00007100ff0477ac */ /* 0x000e220008000a00 */
[----:B------:R-:W-:Y:S01]  /*0260*/  LOP3.LUT R6, R5, 0x7ffffffc, RZ, 0xc0, !PT ;  /* 0x7ffffffc05067812 */ /* 0x000fe200078ec0ff */
[----:B------:R-:W-:-:S03]  /*0270*/  HFMA2 R14, -RZ, RZ, 0, 0 ;  /* 0x00000000ff0e7431 */ /* 0x000fc600000001ff */
[----:B------:R-:W-:Y:S01]  /*0280*/  IADD3 R24, PT, PT, -R6, RZ, RZ ;  /* 0x000000ff06187210 */ /* 0x000fe20007ffe1ff */
[----:B0-----:R-:W-:-:S04]  /*0290*/  UIADD3 UR4, UP0, UPT, UR4, 0x20, URZ ;  /* 0x0000002004047890 */ /* 0x001fc8000ff1e0ff */
[----:B------:R-:W-:Y:S02]  /*02a0*/  UIADD3.X UR5, UPT, UPT, URZ, UR5, URZ, UP0, !UPT ;  /* 0x00000005ff057290 */ /* 0x000fe400087fe4ff */
[----:B------:R-:W-:-:S04]  /*02b0*/  MOV R26, UR4 ;  /* 0x00000004001a7c02 */ /* 0x000fc80008000f00 */
[----:B------:R-:W-:-:S07]  /*02c0*/  MOV R27, UR5 ;  /* 0x00000005001b7c02 */ /* 0x000fce0008000f00 */
.L_x_24:
[----:B------:R-:W2:Y:S01]  /*02d0*/  LDG.E.128.CONSTANT R16, desc[UR6][R26.64+-0x20] ;  /* 0xffffe0061a107981 */ /* 0x000ea2000c1e9d00 */
[----:B------:R-:W-:Y:S01]  /*02e0*/  IADD3 R24, PT, PT, R24, 0x4, RZ ;  /* 0x0000000418187810 */ /* 0x000fe20007ffe0ff */
[----:B------:R-:W-:Y:S03]  /*02f0*/  BSSY.RECONVERGENT B3, `(.L_x_4) ;  /* 0x0000023000037945 */ /* 0x000fe60003800200 */
[----:B------:R-:W-:Y:S01]  /*0300*/  ISETP.NE.AND P1, PT, R24, RZ, PT ;  /* 0x000000ff1800720c */ /* 0x000fe20003f25270 */
[----:B--2---:R-:W-:Y:S01]  /*0310*/  FADD R28, -R9, R17 ;  /* 0x00000011091c7221 */ /* 0x004fe20000000100 */
[----:B------:R-:W-:Y:S01]  /*0320*/  FADD R25, -R8, R16 ;  /* 0x0000001008197221 */ /* 0x000fe20000000100 */
[----:B------:R-:W-:Y:S02]  /*0330*/  FADD R29, -R10, R18 ;  /* 0x000000120a1d7221 */ /* 0x000fe40000000100 */
[----:B------:R-:W-:-:S04]  /*0340*/  FMUL R16, R28, R28 ;  /* 0x0000001c1c107220 */ /* 0x000fc80000400000 */
[----:B------:R-:W-:-:S04]  /*0350*/  FFMA R16, R25, R25, R16 ;  /* 0x0000001919107223 */ /* 0x000fc80000000010 */
[----:B------:R-:W-:-:S05]  /*0360*/  FFMA R17, R29, R29, R16 ;  /* 0x0000001d1d117223 */ /* 0x000fca0000000010 */
[----:B------:R-:W-:-:S04]  /*0370*/  FSETP.NEU.AND P0, PT, R17, RZ, PT ;  /* 0x000000ff1100720b */ /* 0x000fc80003f0d000 */
[----:B------:R-:W-:-:S13]  /*0380*/  FSETP.GT.OR P0, PT, R17, UR9, !P0 ;  /* 0x0000000911007c0b */ /* 0x000fda000c704400 */
[----:B------:R-:W-:Y:S05]  /*0390*/  @P0 BRA `(.L_x_5) ;  /* 0x0000000000600947 */ /* 0x000fea0003800000 */
[----:B------:R-:W-:Y:S01]  /*03a0*/  IADD3 R15, PT, PT, R17, 0x1800000, RZ ;  /* 0x01800000110f7810 */ /* 0x000fe20007ffe0ff */
[----:B------:R-:W-:Y:S03]  /*03b0*/  BSSY.RECONVERGENT B4, `(.L_x_6) ;  /* 0x000000b000047945 */ /* 0x000fe60003800200 */
[----:B------:R-:W-:-:S04]  /*03c0*/  LOP3.LUT R15, R15, 0x7f800000, RZ, 0xc0, !PT ;  /* 0x7f8000000f0f7812 */ /* 0x000fc800078ec0ff */
[----:B------:R-:W-:-:S13]  /*03d0*/  ISETP.GT.U32.AND P0, PT, R15, 0x1ffffff, PT ;  /* 0x01ffffff0f00780c */ /* 0x000fda0003f04070 */
[----:B------:R-:W-:Y:S05]  /*03e0*/  @P0 BRA `(.L_x_7) ;  /* 0x00000000000c0947 */ /* 0x000fea0003800000 */
[----:B------:R-:W-:-:S07]  /*03f0*/  MOV R18, 0x410 ;  /* 0x0000041000127802 */ /* 0x000fce0000000f00 */
[----:B------:R-:W-:Y:S05]  /*0400*/  CALL.REL.NOINC `($__internal_0_$__cuda_sm20_rcp_rn_f32_slowpath) ;  /* 0x0000002400847944 */ /* 0x000fea0003c00000 */
[----:B------:R-:W-:Y:S05]  /*0410*/  BRA `(.L_x_8) ;  /* 0x0000000000107947 */ /* 0x000fea0003800000 */
.L_x_7:
[----:B------:R-:W0:Y:S02]  /*0420*/  MUFU.RCP R20, R17 ;  /* 0x0000001100147308 */ /* 0x000e240000001000 */
[----:B0-----:R-:W-:-:S04]  /*0430*/  FFMA R15, R17, R20, -1 ;  /* 0xbf800000110f7423 */ /* 0x001fc80000000014 */
[----:B------:R-:W-:-:S04]  /*0440*/  FADD.FTZ R15, -R15, -RZ ;  /* 0x800000ff0f0f7221 */ /* 0x000fc80000010100 */
[----:B------:R-:W-:-:S07]  /*0450*/  FFMA R20, R20, R15, R20 ;  /* 0x0000000f14147223 */ /* 0x000fce0000000014 */
.L_x_8:
[----:B------:R-:W-:Y:S05]  /*0460*/  BSYNC.RECONVERGENT B4 ;  /* 0x0000000000047941 */ /* 0x000fea0003800200 */
.L_x_6:
[-C--:B------:R-:W-:Y:S01]  /*0470*/  FMUL R15, R20, R20.reuse ;  /* 0x00000014140f7220 */ /* 0x080fe20000400000 */
[-C--:B------:R-:W-:Y:S01]  /*0480*/  FMUL R16, R3, R20.reuse ;  /* 0x0000001403107220 */ /* 0x080fe20000400000 */
[----:B------:R-:W-:Y:S02]  /*0490*/  FMUL R19, R4, R19 ;  /* 0x0000001304137220 */ /* 0x000fe40000400000 */
[-C--:B------:R-:W-:Y:S02]  /*04a0*/  FMUL R15, R15, R20.reuse ;  /* 0x000000140f0f7220 */ /* 0x080fe40000400000 */
[----:B------:R-:W-:Y:S02]  /*04b0*/  FMUL R19, R19, R20 ;  /* 0x0000001413137220 */ /* 0x000fe40000400000 */
[----:B------:R-:W-:Y:S01]  /*04c0*/  FMUL R16, R15, R16 ;  /* 0x000000100f107220 */ /* 0x000fe20000400000 */
[----:B------:R-:W-:-:S04]  /*04d0*/  FFMA R15, R2, R15, -R7 ;  /* 0x0000000f020f7223 */ /* 0x000fc80000000807 */
[----:B------:R-:W-:-:S04]  /*04e0*/  FFMA R15, R16, R15, R19 ;  /* 0x0000000f100f7223 */ /* 0x000fc80000000013 */
[-C--:B------:R-:W-:Y:S01]  /*04f0*/  FFMA R12, R25, R15.reuse, R12 ;  /* 0x0000000f190c7223 */ /* 0x080fe2000000000c */
[-C--:B------:R-:W-:Y:S01]  /*0500*/  FFMA R13, R28, R15.reuse, R13 ;  /* 0x0000000f1c0d7223 */ /* 0x080fe2000000000d */
[----:B------:R-:W-:-:S07]  /*0510*/  FFMA R14, R29, R15, R14 ;  /* 0x0000000f1d0e7223 */ /* 0x000fce000000000e */
.L_x_5:
[----:B------:R-:W-:Y:S05]  /*0520*/  BSYNC.RECONVERGENT B3 ;  /* 0x0000000000037941 */ /* 0x000fea0003800200 */
.L_x_4:
[----:B------:R-:W2:Y:S01]  /*0530*/  LDG.E.128.CONSTANT R16, desc[UR6][R26.64+-0x10] ;  /* 0xfffff0061a107981 */ /* 0x000ea2000c1e9d00 */
[----:B------:R-:W-:Y:S01]  /*0540*/  BSSY.RECONVERGENT B3, `(.L_x_9) ;  /* 0x0000022000037945 */ /* 0x000fe20003800200 */
        /* <DEDUP_REMOVED lines=17> */
.L_x_12:
[----:B------:R-:W0:Y:S02]  /*0660*/  MUFU.RCP R20, R17 ;  /* 0x0000001100147308 */ /* 0x000e240000001000 */
[----:B0-----:R-:W-:-:S04]  /*0670*/  FFMA R15, R17, R20, -1 ;  /* 0xbf800000110f7423 */ /* 0x001fc80000000014 */
[----:B------:R-:W-:-:S04]  /*0680*/  FADD.FTZ R15, -R15, -RZ ;  /* 0x800000ff0f0f7221 */ /* 0x000fc80000010100 */
[----:B------:R-:W-:-:S07]  /*0690*/  FFMA R20, R20, R15, R20 ;  /* 0x0000000f14147223 */ /* 0x000fce0000000014 */
.L_x_13:
[----:B------:R-:W-:Y:S05]  /*06a0*/  BSYNC.RECONVERGENT B4 ;  /* 0x0000000000047941 */ /* 0x000fea0003800200 */
.L_x_11:
        /* <DEDUP_REMOVED lines=11> */
.L_x_10:
[----:B------:R-:W-:Y:S05]  /*0760*/  BSYNC.RECONVERGENT B3 ;  /* 0x0000000000037941 */ /* 0x000fea0003800200 */
.L_x_9:
        /* <DEDUP_REMOVED lines=19> */
.L_x_17:
[----:B------:R-:W0:Y:S02]  /*08a0*/  MUFU.RCP R20, R17 ;  /* 0x0000001100147308 */ /* 0x000e240000001000 */
[----:B0-----:R-:W-:-:S04]  /*08b0*/  FFMA R15, R17, R20, -1 ;  /* 0xbf800000110f7423 */ /* 0x001fc80000000014 */
[----:B------:R-:W-:-:S04]  /*08c0*/  FADD.FTZ R15, -R15, -RZ ;  /* 0x800000ff0f0f7221 */ /* 0x000fc80000010100 */
[----:B------:R-:W-:-:S07]  /*08d0*/  FFMA R20, R20, R15, R20 ;  /* 0x0000000f14147223 */ /* 0x000fce0000000014 */
.L_x_18:
[----:B------:R-:W-:Y:S05]  /*08e0*/  BSYNC.RECONVERGENT B4 ;  /* 0x0000000000047941 */ /* 0x000fea0003800200 */
.L_x_16:
        /* <DEDUP_REMOVED lines=11> */
.L_x_15:
[----:B------:R-:W-:Y:S05]  /*09a0*/  BSYNC.RECONVERGENT B3 ;  /* 0x0000000000037941 */ /* 0x000fea0003800200 */
.L_x_14:
        /* <DEDUP_REMOVED lines=19> */
.L_x_22:
[----:B------:R-:W0:Y:S02]  /*0ae0*/  MUFU.RCP R20, R17 ;  /* 0x0000001100147308 */ /* 0x000e240000001000 */
[----:B0-----:R-:W-:-:S04]  /*0af0*/  FFMA R15, R17, R20, -1 ;  /* 0xbf800000110f7423 */ /* 0x001fc80000000014 */
[----:B------:R-:W-:-:S04]  /*0b00*/  FADD.FTZ R15, -R15, -RZ ;  /* 0x800000ff0f0f7221 */ /* 0x000fc80000010100 */
[----:B------:R-:W-:-:S07]  /*0b10*/  FFMA R20, R20, R15, R20 ;  /* 0x0000000f14147223 */ /* 0x000fce0000000014 */
.L_x_23:
[----:B------:R-:W-:Y:S05]  /*0b20*/  BSYNC.RECONVERGENT B4 ;  /* 0x0000000000047941 */ /* 0x000fea0003800200 */
.L_x_21:
        /* <DEDUP_REMOVED lines=11> */
.L_x_20:
[----:B------:R-:W-:Y:S05]  /*0be0*/  BSYNC.RECONVERGENT B3 ;  /* 0x0000000000037941 */ /* 0x000fea0003800200 */
.L_x_19:
[----:B------:R-:W-:-:S04]  /*0bf0*/  IADD3 R26, P0, PT, R26, 0x40, RZ ;  /* 0x000000401a1a7810 */ /* 0x000fc80007f1e0ff */
[----:B------:R-:W-:Y:S01]  /*0c00*/  IADD3.X R27, PT, PT, RZ, R27, RZ, P0, !PT ;  /* 0x0000001bff1b7210 */ /* 0x000fe200007fe4ff */
[----:B------:R-:W-:Y:S08]  /*0c10*/  @P1 BRA `(.L_x_24) ;  /* 0xfffffff400ac1947 */ /* 0x000ff0000383ffff */
.L_x_3:
[----:B------:R-:W-:Y:S05]  /*0c20*/  BSYNC.RECONVERGENT B2 ;  /* 0x0000000000027941 */ /* 0x000fea0003800200 */
.L_x_2:
[----:B------:R-:W-:-:S13]  /*0c30*/  LOP3.LUT P0, R15, R5, 0x3, RZ, 0xc0, !PT ;  /* 0x00000003050f7812 */ /* 0x000fda000780c0ff */
[----:B------:R-:W-:Y:S05]  /*0c40*/  @!P0 BRA `(.L_x_1) ;  /* 0x0000000400e48947 */ /* 0x000fea0003800000 */
[----:B------:R-:W-:Y:S01]  /*0c50*/  ISETP.NE.AND P0, PT, R15, 0x1, PT ;  /* 0x000000010f00780c */ /* 0x000fe20003f05270 */
[----:B------:R-:W-:-:S12]  /*0c60*/  BSSY.RECONVERGENT B2, `(.L_x_25) ;  /* 0x000004f000027945 */ /* 0x000fd80003800200 */
[----:B------:R-:W-:Y:S05]  /*0c70*/  @!P0 BRA `(.L_x_26) ;  /* 0x0000000400348947 */ /* 0x000fea0003800000 */
[----:B------:R-:W0:Y:S01]  /*0c80*/  LDC.64 R28, c[0x0][0x388] ;  /* 0x0000e200ff1c7b82 */ /* 0x000e220000000a00 */
[----:B------:R-:W1:Y:S01]  /*0c90*/  LDCU UR4, c[0x0][0x3a4] ;  /* 0x00007480ff0477ac */ /* 0x000e620008000800 */
[----:B0-----:R-:W-:-:S05]  /*0ca0*/  IMAD.WIDE.U32 R28, R6, 0x10, R28 ;  /* 0x00000010061c7825 */ /* 0x001fca00078e001c */
        /* <DEDUP_REMOVED lines=9> */
[----:B-1----:R-:W-:-:S13]  /*0d40*/  FSETP.GT.OR P0, PT, R17, UR4, !P0 ;  /* 0x0000000411007c0b */ /* 0x002fda000c704400 */
        /* <DEDUP_REMOVED lines=9> */
.L_x_30:
[----:B------:R-:W0:Y:S02]  /*0de0*/  MUFU.RCP R20, R17 ;  /* 0x0000001100147308 */ /* 0x000e240000001000 */
[----:B0-----:R-:W-:-:S04]  /*0df0*/  FFMA R15, R17, R20, -1 ;  /* 0xbf800000110f7423 */ /* 0x001fc80000000014 */
[----:B------:R-:W-:-:S04]  /*0e00*/  FADD.FTZ R15, -R15, -RZ ;  /* 0x800000ff0f0f7221 */ /* 0x000fc80000010100 */
[----:B------:R-:W-:-:S07]  /*0e10*/  FFMA R20, R20, R15, R20 ;  /* 0x0000000f14147223 */ /* 0x000fce0000000014 */
.L_x_31:
[----:B------:R-:W-:Y:S05]  /*0e20*/  BSYNC.RECONVERGENT B4 ;  /* 0x0000000000047941 */ /* 0x000fea0003800200 */
.L_x_29:
        /* <DEDUP_REMOVED lines=11> */
.L_x_28:
[----:B------:R-:W-:Y:S05]  /*0ee0*/  BSYNC.RECONVERGENT B3 ;  /* 0x0000000000037941 */ /* 0x000fea0003800200 */
.L_x_27:
[----:B------:R-:W2:Y:S01]  /*0ef0*/  LDG.E.128.CONSTANT R16, desc[UR6][R28.64+0x10] ;  /* 0x000010061c107981 */ /* 0x000ea2000c1e9d00 */
[----:B------:R-:W0:Y:S01]  /*0f00*/  LDCU UR4, c[0x0][0x3a4] ;  /* 0x00007480ff0477ac */ /* 0x000e220008000800 */
        /* <DEDUP_REMOVED lines=8> */
[----:B0-----:R-:W-:-:S13]  /*0f90*/  FSETP.GT.OR P0, PT, R17, UR4, !P0 ;  /* 0x0000000411007c0b */ /* 0x001fda000c704400 */
        /* <DEDUP_REMOVED lines=9> */
.L_x_35:
[----:B------:R-:W0:Y:S02]  /*1030*/  MUFU.RCP R20, R17 ;  /* 0x0000001100147308 */ /* 0x000e240000001000 */
[----:B0-----:R-:W-:-:S04]  /*1040*/  FFMA R15, R17, R20, -1 ;  /* 0xbf800000110f7423 */ /* 0x001fc80000000014 */
[----:B------:R-:W-:-:S04]  /*1050*/  FADD.FTZ R15, -R15, -RZ ;  /* 0x800000ff0f0f7221 */ /* 0x000fc80000010100 */
[----:B------:R-:W-:-:S07]  /*1060*/  FFMA R20, R20, R15, R20 ;  /* 0x0000000f14147223 */ /* 0x000fce0000000014 */
.L_x_36:
[----:B------:R-:W-:Y:S05]  /*1070*/  BSYNC.RECONVERGENT B4 ;  /* 0x0000000000047941 */ /* 0x000fea0003800200 */
.L_x_34:
        /* <DEDUP_REMOVED lines=11> */
.L_x_33:
[----:B------:R-:W-:Y:S05]  /*1130*/  BSYNC.RECONVERGENT B3 ;  /* 0x0000000000037941 */ /* 0x000fea0003800200 */
.L_x_32:
[----:B------:R-:W-:-:S07]  /*1140*/  IADD3 R6, PT, PT, R6, 0x2, RZ ;  /* 0x0000000206067810 */ /* 0x000fce0007ffe0ff */
.L_x_26:
[----:B------:R-:W-:Y:S05]  /*1150*/  BSYNC.RECONVERGENT B2 ;  /* 0x0000000000027941 */ /* 0x000fea0003800200 */
.L_x_25:
[----:B------:R-:W-:-:S04]  /*1160*/  LOP3.LUT R15, R5, 0x1, RZ, 0xc0, !PT ;  /* 0x00000001050f7812 */ /* 0x000fc800078ec0ff */
[----:B------:R-:W-:-:S13]  /*1170*/  ISETP.NE.U32.AND P0, PT, R15, 0x1, PT ;  /* 0x000000010f00780c */ /* 0x000fda0003f05070 */
[----:B------:R-:W-:Y:S05]  /*1180*/  @P0 BRA `(.L_x_1) ;  /* 0x0000000000940947 */ /* 0x000fea0003800000 */
[----:B------:R-:W0:Y:S01]  /*1190*/  LDC.64 R16, c[0x0][0x388] ;  /* 0x0000e200ff107b82 */ /* 0x000e220000000a00 */
[----:B------:R-:W1:Y:S01]  /*11a0*/  LDCU UR4, c[0x0][0x3a4] ;  /* 0x00007480ff0477ac */ /* 0x000e620008000800 */
[----:B0-----:R-:W-:-:S06]  /*11b0*/  IMAD.WIDE.U32 R16, R6, 0x10, R16 ;  /* 0x0000001006107825 */ /* 0x001fcc00078e0010 */
[----:B------:R-:W2:Y:S02]  /*11c0*/  LDG.E.128.CONSTANT R16, desc[UR6][R16.64] ;  /* 0x0000000610107981 */ /* 0x000ea4000c1e9d00 */
        /* <DEDUP_REMOVED lines=17> */
.L_x_38:
[----:B------:R-:W0:Y:S02]  /*12e0*/  MUFU.RCP R20, R17 ;  /* 0x0000001100147308 */ /* 0x000e240000001000 */
[----:B0-----:R-:W-:-:S04]  /*12f0*/  FFMA R15, R17, R20, -1 ;  /* 0xbf800000110f7423 */ /* 0x001fc80000000014 */
[----:B------:R-:W-:-:S04]  /*1300*/  FADD.FTZ R15, -R15, -RZ ;  /* 0x800000ff0f0f7221 */ /* 0x000fc80000010100 */
[----:B------:R-:W-:-:S07]  /*1310*/  FFMA R20, R20, R15, R20 ;  /* 0x0000000f14147223 */ /* 0x000fce0000000014 */
.L_x_39:
[----:B------:R-:W-:Y:S05]  /*1320*/  BSYNC.RECONVERGENT B2 ;  /* 0x0000000000027941 */ /* 0x000fea0003800200 */
.L_x_37:
[-C--:B------:R-:W-:Y:S01]  /*1330*/  FMUL R15, R20, R20.reuse ;  /* 0x00000014140f7220 */ /* 0x080fe20000400000 */
[----:B------:R-:W-:Y:S01]  /*1340*/  FMUL R19, R4, R19 ;  /* 0x0000001304137220 */ /* 0x000fe20000400000 */
[-C--:B------:R-:W-:Y:S02]  /*1350*/  FMUL R4, R3, R20.reuse ;  /* 0x0000001403047220 */ /* 0x080fe40000400000 */
[-C--:B------:R-:W-:Y:S01]  /*1360*/  FMUL R15, R15, R20.reuse ;  /* 0x000000140f0f7220 */ /* 0x080fe20000400000 */
[----:B------:R-:W-:-:S03]  /*1370*/  FMUL R19, R19, R20 ;  /* 0x0000001413137220 */ /* 0x000fc60000400000 */
[----:B------:R-:W-:Y:S01]  /*1380*/  FMUL R4, R15, R4 ;  /* 0x000000040f047220 */ /* 0x000fe20000400000 */
[----:B------:R-:W-:-:S04]  /*1390*/  FFMA R15, R2, R15, -R7 ;  /* 0x0000000f020f7223 */ /* 0x000fc80000000807 */
[----:B------:R-:W-:-:S04]  /*13a0*/  FFMA R4, R4, R15, R19 ;  /* 0x0000000f04047223 */ /* 0x000fc80000000013 */
[-C--:B------:R-:W-:Y:S01]  /*13b0*/  FFMA R12, R25, R4.reuse, R12 ;  /* 0x00000004190c7223 */ /* 0x080fe2000000000c */
[-C--:B------:R-:W-:Y:S01]  /*13c0*/  FFMA R13, R6, R4.reuse, R13 ;  /* 0x00000004060d7223 */ /* 0x080fe2000000000d */
[----:B------:R-:W-:-:S07]  /*13d0*/  FFMA R14, R27, R4, R14 ;  /* 0x000000041b0e7223 */ /* 0x000fce000000000e */
.L_x_1:
[----:B------:R-:W-:Y:S05]  /*13e0*/  BSYNC.RECONVERGENT B1 ;  /* 0x0000000000017941 */ /* 0x000fea0003800200 */
.L_x_0:
[----:B------:R-:W0:Y:S01]  /*13f0*/  LDCU UR4, c[0x0][0x380] ;  /* 0x00007000ff0477ac */ /* 0x000e220008000800 */
[----:B------:R-:W-:Y:S01]  /*1400*/  BSSY.RECONVERGENT B1, `(.L_x_40) ;  /* 0x0000033000017945 */ /* 0x000fe20003800200 */
[----:B0-----:R-:W-:-:S13]  /*1410*/  ISETP.GE.AND P0, PT, R5, UR4, PT ;  /* 0x0000000405007c0c */ /* 0x001fda000bf06270 */
[----:B------:R-:W-:Y:S05]  /*1420*/  @P0 BRA `(.L_x_41) ;  /* 0x0000000000c00947 */ /* 0x000fea0003800000 */
[----:B------:R-:W-:Y:S01]  /*1430*/  ISETP.NE.AND P0, PT, R5, R0, PT ;  /* 0x000000000500720c */ /* 0x000fe20003f05270 */
[----:B------:R-:W-:-:S12]  /*1440*/  BSSY.RECONVERGENT B2, `(.L_x_42) ;  /* 0x000002d000027945 */ /* 0x000fd80003800200 */
[----:B------:R-:W-:Y:S05]  /*1450*/  @!P0 BRA `(.L_x_43) ;  /* 0x0000000000ac8947 */ /* 0x000fea0003800000 */
[----:B------:R-:W0:Y:S01]  /*1460*/  LDC.64 R16, c[0x0][0x388] ;  /* 0x0000e200ff107b82 */ /* 0x000e220000000a00 */
[----:B------:R-:W1:Y:S01]  /*1470*/  LDCU UR4, c[0x0][0x3a4] ;  /* 0x00007480ff0477ac */ /* 0x000e620008000800 */
[----:B0-----:R-:W-:-:S06]  /*1480*/  IMAD.WIDE.U32 R16, R5, 0x10, R16 ;  /* 0x0000001005107825 */ /* 0x001fcc00078e0010 */
[----:B------:R-:W2:Y:S02]  /*1490*/  LDG.E.128.CONSTANT R16, desc[UR6][R16.64] ;  /* 0x0000000610107981 */ /* 0x000ea4000c1e9d00 */
[----:B--2--5:R-:W-:Y:S01]  /*14a0*/  FADD R2, -R9, R17 ;  /* 0x0000001109027221 */ /* 0x024fe20000000100 */
        /* <DEDUP_REMOVED lines=16> */
.L_x_45:
[----:B------:R-:W0:Y:S02]  /*15b0*/  MUFU.RCP R20, R17 ;  /* 0x0000001100147308 */ /* 0x000e240000001000 */
[----:B0-----:R-:W-:-:S04]  /*15c0*/  FFMA R4, R17, R20, -1 ;  /* 0xbf80000011047423 */ /* 0x001fc80000000014 */
[----:B------:R-:W-:-:S04]  /*15d0*/  FADD.FTZ R15, -R4, -RZ ;  /* 0x800000ff040f7221 */ /* 0x000fc80000010100 */
[----:B------:R-:W-:-:S07]  /*15e0*/  FFMA R20, R20, R15, R20 ;  /* 0x0000000f14147223 */ /* 0x000fce0000000014 */
.L_x_46:
[----:B------:R-:W-:Y:S05]  /*15f0*/  BSYNC.RECONVERGENT B3 ;  /* 0x0000000000037941 */ /* 0x000fea0003800200 */
.L_x_44:
[----:B------:R-:W0:Y:S01]  /*1600*/  LDC R4, c[0x0][0x398] ;  /* 0x0000e600ff047b82 */ /* 0x000e220000000800 */
[----:B------:R-:W1:Y:S01]  /*1610*/  LDCU UR4, c[0x0][0x3a0] ;  /* 0x00007400ff0477ac */ /* 0x000e620008000800 */
[----:B------:R-:W-:Y:S01]  /*1620*/  FMUL R15, R20, R20 ;  /* 0x00000014140f7220 */ /* 0x000fe20000400000 */
[----:B------:R-:W-:-:S04]  /*1630*/  FMUL R6, R7, R7 ;  /* 0x0000000707067220 */ /* 0x000fc80000400000 */
[----:B------:R-:W-:Y:S01]  /*1640*/  FFMA R6, R7, R7, R6 ;  /* 0x0000000707067223 */ /* 0x000fe20000000006 */
[----:B-1----:R-:W-:-:S04]  /*1650*/  FMUL R16, R11, UR4 ;  /* 0x000000040b107c20 */ /* 0x002fc80008400000 */
[----:B------:R-:W-:Y:S01]  /*1660*/  FMUL R19, R16, R19 ;  /* 0x0000001310137220 */ /* 0x000fe20000400000 */
[----:B0-----:R-:W-:Y:S01]  /*1670*/  FMUL R17, R4, 24 ;  /* 0x41c0000004117820 */ /* 0x001fe20000400000 */
[----:B------:R-:W-:-:S03]  /*1680*/  FMUL R4, R15, R20 ;  /* 0x000000140f047220 */ /* 0x000fc60000400000 */
[----:B------:R-:W-:Y:S01]  /*1690*/  FMUL R15, R17, R20 ;  /* 0x00000014110f7220 */ /* 0x000fe20000400000 */
[----:B------:R-:W-:Y:S01]  /*16a0*/  FFMA R6, R6, R4, -R7 ;  /* 0x0000000406067223 */ /* 0x000fe20000000807 */
[----:B------:R-:W-:Y:S02]  /*16b0*/  FMUL R20, R19, R20 ;  /* 0x0000001413147220 */ /* 0x000fe40000400000 */
[----:B------:R-:W-:-:S04]  /*16c0*/  FMUL R15, R4, R15 ;  /* 0x0000000f040f7220 */ /* 0x000fc80000400000 */
[----:B------:R-:W-:-:S04]  /*16d0*/  FFMA R6, R15, R6, R20 ;  /* 0x000000060f067223 */ /* 0x000fc80000000014 */
[-C--:B------:R-:W-:Y:S01]  /*16e0*/  FFMA R12, R3, R6.reuse, R12 ;  /* 0x00000006030c7223 */ /* 0x080fe2000000000c */
[-C--:B------:R-:W-:Y:S01]  /*16f0*/  FFMA R13, R2, R6.reuse, R13 ;  /* 0x00000006020d7223 */ /* 0x080fe2000000000d */
[----:B------:R-:W-:-:S07]  /*1700*/  FFMA R14, R25, R6, R14 ;  /* 0x00000006190e7223 */ /* 0x000fce000000000e */
.L_x_43:
[----:B------:R-:W-:Y:S05]  /*1710*/  BSYNC.RECONVERGENT B2 ;  /* 0x0000000000027941 */ /* 0x000fea0003800200 */
.L_x_42:
[----:B------:R-:W-:-:S07]  /*1720*/  IADD3 R5, PT, PT, R5, 0x1, RZ ;  /* 0x0000000105057810 */ /* 0x000fce0007ffe0ff */
.L_x_41:
[----:B------:R-:W-:Y:S05]  /*1730*/  BSYNC.RECONVERGENT B1 ;  /* 0x0000000000017941 */ /* 0x000fea0003800200 */
.L_x_40:
[----:B------:R-:W0:Y:S01]  /*1740*/  LDCU UR4, c[0x0][0x380] ;  /* 0x00007000ff0477ac */ /* 0x000e220008000800 */
[----:B------:R-:W-:Y:S01]  /*1750*/  BSSY.RECONVERGENT B1, `(.L_x_47) ;  /* 0x0000127000017945 */ /* 0x000fe20003800200 */
[----:B------:R-:W1:Y:S01]  /*1760*/  LDCU UR8, c[0x0][0x3a4] ;  /* 0x00007480ff0877ac */ /* 0x000e620008000800 */
[----:B0-----:R-:W-:-:S13]  /*1770*/  ISETP.GE.AND P0, PT, R5, UR4, PT ;  /* 0x0000000405007c0c */ /* 0x001fda000bf06270 */
[----:B-1----:R-:W-:Y:S05]  /*1780*/  @P0 BRA `(.L_x_48) ;  /* 0x00000010008c0947 */ /* 0x002fea0003800000 */
[----:B------:R-:W0:Y:S01]  /*1790*/  LDC R3, c[0x0][0x398] ;  /* 0x0000e600ff037b82 */ /* 0x000e220000000800 */
[----:B------:R-:W1:Y:S01]  /*17a0*/  LDCU UR5, c[0x0][0x3a0] ;  /* 0x00007400ff0577ac */ /* 0x000e620008000800 */
[----:B------:R-:W-:Y:S01]  /*17b0*/  IADD3 R2, PT, PT, R5, -UR4, RZ ;  /* 0x8000000405027c10 */ /* 0x000fe2000fffe0ff */
[-C--:B------:R-:W-:Y:S01]  /*17c0*/  FMUL R4, R7, R7.reuse ;  /* 0x0000000707047220 */ /* 0x080fe20000400000 */
[----:B------:R-:W-:Y:S01]  /*17d0*/  BSSY.RECONVERGENT B2, `(.L_x_49) ;  /* 0x00000a3000027945 */ /* 0x000fe20003800200 */
[----:B------:R-:W-:Y:S02]  /*17e0*/  IADD3 R6, PT, PT, -R5, UR4, RZ ;  /* 0x0000000405067c10 */ /* 0x000fe4000fffe1ff */
[----:B------:R-:W-:Y:S01]  /*17f0*/  ISETP.GT.U32.AND P0, PT, R2, -0x4, PT ;  /* 0xfffffffc0200780c */ /* 0x000fe20003f04070 */
[----:B------:R-:W-:Y:S01]  /*1800*/  FFMA R4, R7, R7, R4 ;  /* 0x0000000707047223 */ /* 0x000fe20000000004 */
[----:B-1---5:R-:W-:Y:S01]  /*1810*/  FMUL R2, R11, UR5 ;  /* 0x000000050b027c20 */ /* 0x022fe20008400000 */
[----:B0-----:R-:W-:-:S10]  /*1820*/  FMUL R3, R3, 24 ;  /* 0x41c0000003037820 */ /* 0x001fd40000400000 */
[----:B------:R-:W-:Y:S05]  /*1830*/  @P0 BRA `(.L_x_50) ;  /* 0x0000000800700947 */ /* 0x000fea0003800000 */
[----:B------:R-:W0:Y:S01]  /*1840*/  LDC.64 R16, c[0x0][0x388] ;  /* 0x0000e200ff107b82 */ /* 0x000e220000000a00 */
[----:B------:R-:W-:-:S04]  /*1850*/  LOP3.LUT R11, R6, 0xfffffffc, RZ, 0xc0, !PT ;  /* 0xfffffffc060b7812 */ /* 0x000fc800078ec0ff */
[----:B------:R-:W-:Y:S01]  /*1860*/  IADD3 R11, PT, PT, -R11, RZ, RZ ;  /* 0x000000ff0b0b7210 */ /* 0x000fe20007ffe1ff */
[----:B0-----:R-:W-:-:S03]  /*1870*/  IMAD.WIDE.U32 R16, R5, 0x10, R16 ;  /* 0x0000001005107825 */ /* 0x001fc600078e0010 */
[----:B------:R-:W-:-:S04]  /*1880*/  IADD3 R24, P0, PT, R16, 0x20, RZ ;  /* 0x0000002010187810 */ /* 0x000fc80007f1e0ff */
[----:B------:R-:W-:-:S09]  /*1890*/  IADD3.X R25, PT, PT, RZ, R17, RZ, P0, !PT ;  /* 0x00000011ff197210 */ /* 0x000fd200007fe4ff */
.L_x_71:
        /* <DEDUP_REMOVED lines=21> */
.L_x_54:
[----:B------:R-:W0:Y:S02]  /*19f0*/  MUFU.RCP R20, R17 ;  /* 0x0000001100147308 */ /* 0x000e240000001000 */
[----:B0-----:R-:W-:-:S04]  /*1a00*/  FFMA R15, R17, R20, -1 ;  /* 0xbf800000110f7423 */ /* 0x001fc80000000014 */
[----:B------:R-:W-:-:S04]  /*1a10*/  FADD.FTZ R15, -R15, -RZ ;  /* 0x800000ff0f0f7221 */ /* 0x000fc80000010100 */
[----:B------:R-:W-:-:S07]  /*1a20*/  FFMA R20, R20, R15, R20 ;  /* 0x0000000f14147223 */ /* 0x000fce0000000014 */
.L_x_55:
[----:B------:R-:W-:Y:S05]  /*1a30*/  BSYNC.RECONVERGENT B4 ;  /* 0x0000000000047941 */ /* 0x000fea0003800200 */
.L_x_53:
        /* <DEDUP_REMOVED lines=11> */
.L_x_52:
[----:B------:R-:W-:Y:S05]  /*1af0*/  BSYNC.RECONVERGENT B3 ;  /* 0x0000000000037941 */ /* 0x000fea0003800200 */
.L_x_51:
        /* <DEDUP_REMOVED lines=19> */
.L_x_59:
[----:B------:R-:W0:Y:S02]  /*1c30*/  MUFU.RCP R20, R17 ;  /* 0x0000001100147308 */ /* 0x000e240000001000 */
[----:B0-----:R-:W-:-:S04]  /*1c40*/  FFMA R15, R17, R20, -1 ;  /* 0xbf800000110f7423 */ /* 0x001fc80000000014 */
[----:B------:R-:W-:-:S04]  /*1c50*/  FADD.FTZ R15, -R15, -RZ ;  /* 0x800000ff0f0f7221 */ /* 0x000fc80000010100 */
[----:B------:R-:W-:-:S07]  /*1c60*/  FFMA R20, R20, R15, R20 ;  /* 0x0000000f14147223 */ /* 0x000fce0000000014 */
.L_x_60:
[----:B------:R-:W-:Y:S05]  /*1c70*/  BSYNC.RECONVERGENT B4 ;  /* 0x0000000000047941 */ /* 0x000fea0003800200 */
.L_x_58:
        /* <DEDUP_REMOVED lines=11> */
.L_x_57:
[----:B------:R-:W-:Y:S05]  /*1d30*/  BSYNC.RECONVERGENT B3 ;  /* 0x0000000000037941 */ /* 0x000fea0003800200 */
.L_x_56:
        /* <DEDUP_REMOVED lines=19> */
.L_x_64:
[----:B------:R-:W0:Y:S02]  /*1e70*/  MUFU.RCP R20, R17 ;  /* 0x0000001100147308 */ /* 0x000e240000001000 */
[----:B0-----:R-:W-:-:S04]  /*1e80*/  FFMA R15, R17, R20, -1 ;  /* 0xbf800000110f7423 */ /* 0x001fc80000000014 */
[----:B------:R-:W-:-:S04]  /*1e90*/  FADD.FTZ R15, -R15, -RZ ;  /* 0x800000ff0f0f7221 */ /* 0x000fc80000010100 */
[----:B------:R-:W-:-:S07]  /*1ea0*/  FFMA R20, R20, R15, R20 ;  /* 0x0000000f14147223 */ /* 0x000fce0000000014 */
.L_x_65:
[----:B------:R-:W-:Y:S05]  /*1eb0*/  BSYNC.RECONVERGENT B4 ;  /* 0x0000000000047941 */ /* 0x000fea0003800200 */
.L_x_63:
        /* <DEDUP_REMOVED lines=11> */
.L_x_62:
[----:B------:R-:W-:Y:S05]  /*1f70*/  BSYNC.RECONVERGENT B3 ;  /* 0x0000000000037941 */ /* 0x000fea0003800200 */
.L_x_61:
        /* <DEDUP_REMOVED lines=19> */
.L_x_69:
[----:B------:R-:W0:Y:S02]  /*20b0*/  MUFU.RCP R20, R17 ;  /* 0x0000001100147308 */ /* 0x000e240000001000 */
[----:B0-----:R-:W-:-:S04]  /*20c0*/  FFMA R15, R17, R20, -1 ;  /* 0xbf800000110f7423 */ /* 0x001fc80000000014 */
[----:B------:R-:W-:-:S04]  /*20d0*/  FADD.FTZ R15, -R15, -RZ ;  /* 0x800000ff0f0f7221 */ /* 0x000fc80000010100 */
[----:B------:R-:W-:-:S07]  /*20e0*/  FFMA R20, R20, R15, R20 ;  /* 0x0000000f14147223 */ /* 0x000fce0000000014 */
.L_x_70:
[----:B------:R-:W-:Y:S05]  /*20f0*/  BSYNC.RECONVERGENT B4 ;  /* 0x0000000000047941 */ /* 0x000fea0003800200 */
.L_x_68:
        /* <DEDUP_REMOVED lines=11> */
.L_x_67:
[----:B------:R-:W-:Y:S05]  /*21b0*/  BSYNC.RECONVERGENT B3 ;  /* 0x0000000000037941 */ /* 0x000fea0003800200 */
.L_x_66:
[----:B------:R-:W-:Y:S02]  /*21c0*/  IADD3 R24, P0, PT, R24, 0x40, RZ ;  /* 0x0000004018187810 */ /* 0x000fe40007f1e0ff */
[----:B------:R-:W-:Y:S02]  /*21d0*/  IADD3 R5, PT, PT, R5, 0x4, RZ ;  /* 0x0000000405057810 */ /* 0x000fe40007ffe0ff */
[----:B------:R-:W-:Y:S01]  /*21e0*/  IADD3.X R25, PT, PT, RZ, R25, RZ, P0, !PT ;  /* 0x00000019ff197210 */ /* 0x000fe200007fe4ff */
[----:B------:R-:W-:Y:S08]  /*21f0*/  @P1 BRA `(.L_x_71) ;  /* 0xfffffff400a81947 */ /* 0x000ff0000383ffff */
.L_x_50:
[----:B------:R-:W-:Y:S05]  /*2200*/  BSYNC.RECONVERGENT B2 ;  /* 0x0000000000027941 */ /* 0x000fea0003800200 */
.L_x_49:
        /* <DEDUP_REMOVED lines=27> */
.L_x_77:
[----:B------:R-:W0:Y:S02]  /*23c0*/  MUFU.RCP R20, R17 ;  /* 0x0000001100147308 */ /* 0x000e240000001000 */
[----:B0-----:R-:W-:-:S04]  /*23d0*/  FFMA R15, R17, R20, -1 ;  /* 0xbf800000110f7423 */ /* 0x001fc80000000014 */
[----:B------:R-:W-:-:S04]  /*23e0*/  FADD.FTZ R15, -R15, -RZ ;  /* 0x800000ff0f0f7221 */ /* 0x000fc80000010100 */
[----:B------:R-:W-:-:S07]  /*23f0*/  FFMA R20, R20, R15, R20 ;  /* 0x0000000f14147223 */ /* 0x000fce0000000014 */
.L_x_78:
[----:B------:R-:W-:Y:S05]  /*2400*/  BSYNC.RECONVERGENT B4 ;  /* 0x0000000000047941 */ /* 0x000fea0003800200 */
.L_x_76:
        /* <DEDUP_REMOVED lines=11> */
.L_x_75:
[----:B------:R-:W-:Y:S05]  /*24c0*/  BSYNC.RECONVERGENT B3 ;  /* 0x0000000000037941 */ /* 0x000fea0003800200 */
.L_x_74:
        /* <DEDUP_REMOVED lines=20> */
.L_x_82:
[----:B------:R-:W0:Y:S02]  /*2610*/  MUFU.RCP R20, R17 ;  /* 0x0000001100147308 */ /* 0x000e240000001000 */
[----:B0-----:R-:W-:-:S04]  /*2620*/  FFMA R15, R17, R20, -1 ;  /* 0xbf800000110f7423 */ /* 0x001fc80000000014 */
[----:B------:R-:W-:-:S04]  /*2630*/  FADD.FTZ R15, -R15, -RZ ;  /* 0x800000ff0f0f7221 */ /* 0x000fc80000010100 */
[----:B------:R-:W-:-:S07]  /*2640*/  FFMA R20, R20, R15, R20 ;  /* 0x0000000f14147223 */ /* 0x000fce0000000014 */
.L_x_83:
[----:B------:R-:W-:Y:S05]  /*2650*/  BSYNC.RECONVERGENT B4 ;  /* 0x0000000000047941 */ /* 0x000fea0003800200 */
.L_x_81:
        /* <DEDUP_REMOVED lines=11> */
.L_x_80:
[----:B------:R-:W-:Y:S05]  /*2710*/  BSYNC.RECONVERGENT B3 ;  /* 0x0000000000037941 */ /* 0x000fea0003800200 */
.L_x_79:
[----:B------:R-:W-:-:S07]  /*2720*/  IADD3 R5, PT, PT, R5, 0x2, RZ ;  /* 0x0000000205057810 */ /* 0x000fce0007ffe0ff */
.L_x_73:
[----:B------:R-:W-:Y:S05]  /*2730*/  BSYNC.RECONVERGENT B2 ;  /* 0x0000000000027941 */ /* 0x000fea0003800200 */
.L_x_72:
        /* <DEDUP_REMOVED lines=24> */
.L_x_85:
[----:B------:R-:W0:Y:S02]  /*28c0*/  MUFU.RCP R20, R17 ;  /* 0x0000001100147308 */ /* 0x000e240000001000 */
[----:B0-----:R-:W-:-:S04]  /*28d0*/  FFMA R8, R17, R20, -1 ;  /* 0xbf80000011087423 */ /* 0x001fc80000000014 */
[----:B------:R-:W-:-:S04]  /*28e0*/  FADD.FTZ R11, -R8, -RZ ;  /* 0x800000ff080b7221 */ /* 0x000fc80000010100 */
[----:B------:R-:W-:-:S07]  /*28f0*/  FFMA R20, R20, R11, R20 ;  /* 0x0000000b14147223 */ /* 0x000fce0000000014 */
.L_x_86:
[----:B------:R-:W-:Y:S05]  /*2900*/  BSYNC.RECONVERGENT B2 ;  /* 0x0000000000027941 */ /* 0x000fea0003800200 */
.L_x_84:
[-C--:B------:R-:W-:Y:S01]  /*2910*/  FMUL R11, R20, R20.reuse ;  /* 0x00000014140b7220 */ /* 0x080fe20000400000 */
[----:B------:R-:W-:Y:S01]  /*2920*/  FMUL R19, R2, R19 ;  /* 0x0000001302137220 */ /* 0x000fe20000400000 */
[-C--:B------:R-:W-:Y:S02]  /*2930*/  FMUL R2, R3, R20.reuse ;  /* 0x0000001403027220 */ /* 0x080fe40000400000 */
[-C--:B------:R-:W-:Y:S01]  /*2940*/  FMUL R11, R11, R20.reuse ;  /* 0x000000140b0b7220 */ /* 0x080fe20000400000 */
[----:B------:R-:W-:-:S03]  /*2950*/  FMUL R19, R19, R20 ;  /* 0x0000001413137220 */ /* 0x000fc60000400000 */
[----:B------:R-:W-:Y:S01]  /*2960*/  FFMA R7, R4, R11, -R7 ;  /* 0x0000000b04077223 */ /* 0x000fe20000000807 */
[----:B------:R-:W-:-:S04]  /*2970*/  FMUL R2, R11, R2 ;  /* 0x000000020b027220 */ /* 0x000fc80000400000 */
[----:B------:R-:W-:-:S04]  /*2980*/  FFMA R2, R2, R7, R19 ;  /* 0x0000000702027223 */ /* 0x000fc80000000013 */
[-C--:B------:R-:W-:Y:S01]  /*2990*/  FFMA R12, R5, R2.reuse, R12 ;  /* 0x00000002050c7223 */ /* 0x080fe2000000000c */
[-C--:B------:R-:W-:Y:S01]  /*29a0*/  FFMA R13, R6, R2.reuse, R13 ;  /* 0x00000002060d7223 */ /* 0x080fe2000000000d */
[----:B------:R-:W-:-:S07]  /*29b0*/  FFMA R14, R9, R2, R14 ;  /* 0x00000002090e7223 */ /* 0x000fce000000000e */
.L_x_48:
[----:B------:R-:W-:Y:S05]  /*29c0*/  BSYNC.RECONVERGENT B1 ;  /* 0x0000000000017941 */ /* 0x000fea0003800200 */
.L_x_47:
[----:B------:R-:W0:Y:S01]  /*29d0*/  LDC.64 R2, c[0x0][0x390] ;  /* 0x0000e400ff027b82 */ /* 0x000e220000000a00 */
[----:B------:R-:W-:Y:S01]  /*29e0*/  MOV R15, RZ ;  /* 0x000000ff000f7202 */ /* 0x000fe20000000f00 */
[----:B0-----:R-:W-:-:S05]  /*29f0*/  IMAD.WIDE R2, R0, 0x10, R2 ;  /* 0x0000001000027825 */ /* 0x001fca00078e0202 */
[----:B------:R-:W-:Y:S01]  /*2a00*/  STG.E.128 desc[UR6][R2.64], R12 ;  /* 0x0000000c02007986 */ /* 0x000fe2000c101d06 */
[----:B------:R-:W-:Y:S05]  /*2a10*/  EXIT ;  /* 0x000000000000794d */ /* 0x000fea0003800000 */
        .weak           $__internal_0_$__cuda_sm20_rcp_rn_f32_slowpath
        .type           $__internal_0_$__cuda_sm20_rcp_rn_f32_slowpath,@function
        .size           $__internal_0_$__cuda_sm20_rcp_rn_f32_slowpath,(.L_x_92 - $__internal_0_$__cuda_sm20_rcp_rn_f32_slowpath)
$__internal_0_$__cuda_sm20_rcp_rn_f32_slowpath:
[----:B------:R-:W-:Y:S01]  /*2a20*/  SHF.L.U32 R16, R17, 0x1, RZ ;  /* 0x0000000111107819 */ /* 0x000fe200000006ff */
[----:B------:R-:W-:Y:S03]  /*2a30*/  BSSY.RECONVERGENT B0, `(.L_x_87) ;  /* 0x0000030000007945 */ /* 0x000fe60003800200 */
[----:B------:R-:W-:-:S04]  /*2a40*/  SHF.R.U32.HI R16, RZ, 0x18, R16 ;  /* 0x00000018ff107819 */ /* 0x000fc80000011610 */
[----:B------:R-:W-:-:S13]  /*2a50*/  ISETP.NE.U32.AND P0, PT, R16, RZ, PT ;  /* 0x000000ff1000720c */ /* 0x000fda0003f05070 */
[----:B------:R-:W-:Y:S05]  /*2a60*/  @P0 BRA `(.L_x_88) ;  /* 0x0000000000280947 */ /* 0x000fea0003800000 */
[----:B------:R-:W-:-:S04]  /*2a70*/  SHF.L.U32 R15, R17, 0x1, RZ ;  /* 0x00000001110f7819 */ /* 0x000fc800000006ff */
[----:B------:R-:W-:-:S13]  /*2a80*/  ISETP.NE.AND P0, PT, R15, RZ, PT ;  /* 0x000000ff0f00720c */ /* 0x000fda0003f05270 */
[----:B------:R-:W-:Y:S01]  /*2a90*/  @P0 FFMA R16, R17, 1.84467440737095516160e+19, RZ ;  /* 0x5f80000011100823 */ /* 0x000fe200000000ff */
[----:B------:R-:W-:Y:S08]  /*2aa0*/  @!P0 MUFU.RCP R20, R17 ;  /* 0x0000001100148308 */ /* 0x000ff00000001000 */
[----:B------:R-:W0:Y:S02]  /*2ab0*/  @P0 MUFU.RCP R15, R16 ;  /* 0x00000010000f0308 */ /* 0x000e240000001000 */
[----:B0-----:R-:W-:-:S04]  /*2ac0*/  @P0 FFMA R22, R16, R15, -1 ;  /* 0xbf80000010160423 */ /* 0x001fc8000000000f */
[----:B------:R-:W-:-:S04]  /*2ad0*/  @P0 FADD.FTZ R22, -R22, -RZ ;  /* 0x800000ff16160221 */ /* 0x000fc80000010100 */
[----:B------:R-:W-:-:S04]  /*2ae0*/  @P0 FFMA R22, R15, R22, R15 ;  /* 0x000000160f160223 */ /* 0x000fc8000000000f */
[----:B------:R-:W-:Y:S01]  /*2af0*/  @P0 FFMA R20, R22, 1.84467440737095516160e+19, RZ ;  /* 0x5f80000016140823 */ /* 0x000fe200000000ff */
[----:B------:R-:W-:Y:S06]  /*2b00*/  BRA `(.L_x_89) ;  /* 0x0000000000887947 */ /* 0x000fec0003800000 */
.L_x_88:
[----:B------:R-:W-:-:S04]  /*2b10*/  IADD3 R15, PT, PT, R16, -0xfd, RZ ;  /* 0xffffff03100f7810 */ /* 0x000fc80007ffe0ff */
[----:B------:R-:W-:-:S13]  /*2b20*/  ISETP.GT.U32.AND P0, PT, R15, 0x1, PT ;  /* 0x000000010f00780c */ /* 0x000fda0003f04070 */
[----:B------:R-:W-:Y:S05]  /*2b30*/  @P0 BRA `(.L_x_90) ;  /* 0x0000000000780947 */ /* 0x000fea0003800000 */
[----:B------:R-:W-:-:S04]  /*2b40*/  LOP3.LUT R23, R17, 0x7fffff, RZ, 0xc0, !PT ;  /* 0x007fffff11177812 */ /* 0x000fc800078ec0ff */
[----:B------:R-:W-:-:S04]  /*2b50*/  LOP3.LUT R23, R23, 0x3f800000, RZ, 0xfc, !PT ;  /* 0x3f80000017177812 */ /* 0x000fc800078efcff */
[----:B------:R-:W0:Y:S02]  /*2b60*/  MUFU.RCP R22, R23 ;  /* 0x0000001700167308 */ /* 0x000e240000001000 */
[----:B0-----:R-:W-:Y:S01]  /*2b70*/  FFMA R21, R23, R22, -1 ;  /* 0xbf80000017157423 */ /* 0x001fe20000000016 */
[----:B------:R-:W-:-:S03]  /*2b80*/  IADD3 R23, PT, PT, R16, -0xfc, RZ ;  /* 0xffffff0410177810 */ /* 0x000fc60007ffe0ff */
[----:B------:R-:W-:-:S04]  /*2b90*/  FADD.FTZ R21, -R21, -RZ ;  /* 0x800000ff15157221 */ /* 0x000fc80000010100 */
[CCC-:B------:R-:W-:Y:S01]  /*2ba0*/  FFMA.RM R20, R22.reuse, R21.reuse, R22.reuse ;  /* 0x0000001516147223 */ /* 0x1c0fe20000004016 */
[----:B------:R-:W-:-:S04]  /*2bb0*/  FFMA.RP R21, R22, R21, R22 ;  /* 0x0000001516157223 */ /* 0x000fc80000008016 */
[C---:B------:R-:W-:Y:S02]  /*2bc0*/  LOP3.LUT R22, R20.reuse, 0x7fffff, RZ, 0xc0, !PT ;  /* 0x007fffff14167812 */ /* 0x040fe400078ec0ff */
[----:B------:R-:W-:Y:S01]  /*2bd0*/  FSETP.NEU.FTZ.AND P0, PT, R20, R21, PT ;  /* 0x000000151400720b */ /* 0x000fe20003f1d000 */
[----:B------:R-:W-:Y:S01]  /*2be0*/  HFMA2 R20, -RZ, RZ, 0, 1.78813934326171875e-07 ;  /* 0x00000003ff147431 */ /* 0x000fe200000001ff */
[----:B------:R-:W-:-:S04]  /*2bf0*/  LOP3.LUT R22, R22, 0x800000, RZ, 0xfc, !PT ;  /* 0x0080000016167812 */ /* 0x000fc800078efcff */
[----:B------:R-:W-:Y:S02]  /*2c00*/  SHF.R.U32.HI R16, RZ, R23, R22 ;  /* 0x00000017ff107219 */ /* 0x000fe40000011616 */
[----:B------:R-:W-:-:S04]  /*2c10*/  SHF.L.U32 R21, R20, R15, RZ ;  /* 0x0000000f14157219 */ /* 0x000fc800000006ff */
[----:B------:R-:W-:Y:S02]  /*2c20*/  LOP3.LUT R20, R21, R22, RZ, 0xc0, !PT ;  /* 0x0000001615147212 */ /* 0x000fe400078ec0ff */
[----:B------:R-:W-:Y:S02]  /*2c30*/  SEL R21, RZ, 0xffffffff, !P0 ;  /* 0xffffffffff157807 */ /* 0x000fe40004000000 */
[-C--:B------:R-:W-:Y:S02]  /*2c40*/  SHF.R.U32.HI R20, RZ, R15.reuse, R20 ;  /* 0x0000000fff147219 */ /* 0x080fe40000011614 */
[----:B------:R-:W-:Y:S02]  /*2c50*/  IADD3 R21, PT, PT, -R21, RZ, RZ ;  /* 0x000000ff15157210 */ /* 0x000fe40007ffe1ff */
[----:B------:R-:W-:Y:S02]  /*2c60*/  LOP3.LUT P0, RZ, R20, 0x1, RZ, 0xc0, !PT ;  /* 0x0000000114ff7812 */ /* 0x000fe4000780c0ff */
[----:B------:R-:W-:-:S02]  /*2c70*/  LOP3.LUT P2, RZ, R21, R15, R22, 0xf8, !PT ;  /* 0x0000000f15ff7212 */ /* 0x000fc4000784f816 */
[----:B------:R-:W-:-:S04]  /*2c80*/  LOP3.LUT P3, RZ, R20, 0x2, RZ, 0xc0, !PT ;  /* 0x0000000214ff7812 */ /* 0x000fc8000786c0ff */
[----:B------:R-:W-:Y:S02]  /*2c90*/  PLOP3.LUT P0, PT, P0, P2, P3, 0xe0, 0x0 ;  /* 0x000000000000781c */ /* 0x000fe40000705c30 */
[----:B------:R-:W-:Y:S02]  /*2ca0*/  LOP3.LUT P2, RZ, R17, 0x7fffff, RZ, 0xc0, !PT ;  /* 0x007fffff11ff7812 */ /* 0x000fe4000784c0ff */
[----:B------:R-:W-:-:S04]  /*2cb0*/  SEL R15, RZ, 0x1, !P0 ;  /* 0x00000001ff0f7807 */ /* 0x000fc80004000000 */
[----:B------:R-:W-:-:S04]  /*2cc0*/  IADD3 R15, PT, PT, -R15, RZ, RZ ;  /* 0x000000ff0f0f7210 */ /* 0x000fc80007ffe1ff */
[----:B------:R-:W-:-:S13]  /*2cd0*/  ISETP.GE.AND P0, PT, R15, RZ, PT ;  /* 0x000000ff0f00720c */ /* 0x000fda0003f06270 */
[----:B------:R-:W-:-:S04]  /*2ce0*/  @!P0 IADD3 R16, PT, PT, R16, 0x1, RZ ;  /* 0x0000000110108810 */ /* 0x000fc80007ffe0ff */
[----:B------:R-:W-:-:S04]  /*2cf0*/  @!P2 SHF.L.U32 R16, R16, 0x1, RZ ;  /* 0x000000011010a819 */ /* 0x000fc800000006ff */
[----:B------:R-:W-:Y:S01]  /*2d00*/  LOP3.LUT R20, R16, 0x80000000, R17, 0xf8, !PT ;  /* 0x8000000010147812 */ /* 0x000fe200078ef811 */
[----:B------:R-:W-:Y:S06]  /*2d10*/  BRA `(.L_x_89) ;  /* 0x0000000000047947 */ /* 0x000fec0003800000 */
.L_x_90:
[----:B------:R0:W1:Y:S02]  /*2d20*/  MUFU.RCP R20, R17 ;  /* 0x0000001100147308 */ /* 0x0000640000001000 */
.L_x_89:
[----:B------:R-:W-:Y:S05]  /*2d30*/  BSYNC.RECONVERGENT B0 ;  /* 0x0000000000007941 */ /* 0x000fea0003800200 */
.L_x_87:
[----:B0-----:R-:W-:Y:S01]  /*2d40*/  HFMA2 R17, -RZ, RZ, 0, 0 ;  /* 0x00000000ff117431 */ /* 0x001fe200000001ff */
[----:B------:R-:W-:-:S04]  /*2d50*/  MOV R16, R18 ;  /* 0x0000001200107202 */ /* 0x000fc80000000f00 */
[----:B-1----:R-:W-:Y:S05]  /*2d60*/  RET.REL.NODEC R16 `(_Z25compute_forces_lj_coulombiPK6float4PS_ffff) ;  /* 0xffffffd010a47950 */ /* 0x002fea0003c3ffff */
.L_x_91:
[----:B------:R-:W-:-:S00]  /*2d70*/  BRA `(.L_x_91) ;  /* 0xfffffffc00fc7947 */ /* 0x000fc0000383ffff */
[----:B------:R-:W-:-:S00]  /*2d80*/  NOP ;  /* 0x0000000000007918 */ /* 0x000fc00000000000 */
[----:B------:R-:W-:-:S00]  /*2d90*/  NOP ;  /* 0x0000000000007918 */ /* 0x000fc00000000000 */
[----:B------:R-:W-:-:S00]  /*2da0*/  NOP ;  /* 0x0000000000007918 */ /* 0x000fc00000000000 */
[----:B------:R-:W-:-:S00]  /*2db0*/  NOP ;  /* 0x0000000000007918 */ /* 0x000fc00000000000 */
[----:B------:R-:W-:-:S00]  /*2dc0*/  NOP ;  /* 0x0000000000007918 */ /* 0x000fc00000000000 */
[----:B------:R-:W-:-:S00]  /*2dd0*/  NOP ;  /* 0x0000000000007918 */ /* 0x000fc00000000000 */
[----:B------:R-:W-:-:S00]  /*2de0*/  NOP ;  /* 0x0000000000007918 */ /* 0x000fc00000000000 */
[----:B------:R-:W-:-:S00]  /*2df0*/  NOP ;  /* 0x0000000000007918 */ /* 0x000fc00000000000 */
.L_x_92:


//--------------------- .nv.shared.reserved.0     --------------------------
	.section	.nv.shared.reserved.0,"aw",@nobits
	.weak		__nv_reservedSMEM_offset_0_alias
	.size		__nv_reservedSMEM_offset_0_alias, 0, 64
	.other		__nv_reservedSMEM_offset_0_alias,@"STO_CUDA_RESERVED_SHARED STV_DEFAULT"
__nv_reservedSMEM_offset_0_alias:
	.zero		0
	.zero		64


//--------------------- .nv.constant0._Z25compute_forces_lj_coulombiPK6float4PS_ffff --------------------------
	.section	.nv.constant0._Z25compute_forces_lj_coulombiPK6float4PS_ffff,"a",@progbits
	.sectionflags	@""
	.align	4
.nv.constant0._Z25compute_forces_lj_coulombiPK6float4PS_ffff:
	.zero		936


//--------------------- SYMBOLS --------------------------

	.type		.nv.reservedSmem.offset0,@object
	.size		.nv.reservedSmem.offset0,0x4
